def matmul_kernel(
    a_ptr,
    b_ptr,
    c_ptr,
    M,
    N,
    K,
    stride_am,
    stride_ak,
    stride_bk,
    stride_bn,
    stride_cm,
    stride_cn,
    BLOCK_M: tl.constexpr,
    BLOCK_N: tl.constexpr,
    BLOCK_K: tl.constexpr,
    GROUP_M: tl.constexpr,
):
    pid = tl.program_id(axis=0)
    num_pid_m = tl.cdiv(M, BLOCK_M)
    num_pid_n = tl.cdiv(N, BLOCK_N)
    num_pid_in_group = GROUP_M * num_pid_n
    group_id = pid // num_pid_in_group
    first_pid_m = group_id * GROUP_M
    group_size_m = min(num_pid_m - first_pid_m, GROUP_M)
    pid_m = first_pid_m + ((pid % num_pid_in_group) % group_size_m)
    pid_n = (pid % num_pid_in_group) // group_size_m

    offs_am = (pid_m * BLOCK_M + tl.arange(0, BLOCK_M)) % M
    offs_bn = (pid_n * BLOCK_N + tl.arange(0, BLOCK_N)) % N
    offs_k = tl.arange(0, BLOCK_K)
    a_ptrs = a_ptr + offs_am[:, None] * stride_am + offs_k[None, :] * stride_ak
    b_ptrs = b_ptr + offs_k[:, None] * stride_bk + offs_bn[None, :] * stride_bn

    acc = tl.zeros((BLOCK_M, BLOCK_N), dtype=tl.float32)
    for kk in range(0, tl.cdiv(K, BLOCK_K)):
        a = tl.load(a_ptrs, mask=offs_k[None, :] < K - kk * BLOCK_K, other=0.0)
        b = tl.load(b_ptrs, mask=offs_k[:, None] < K - kk * BLOCK_K, other=0.0)
        acc = tl.dot(a, b, acc)
        a_ptrs += BLOCK_K * stride_ak
        b_ptrs += BLOCK_K * stride_bk

    c = acc.to(c_ptr.dtype.element_ty)
    offs_cm = pid_m * BLOCK_M + tl.arange(0, BLOCK_M)
    offs_cn = pid_n * BLOCK_N + tl.arange(0, BLOCK_N)
    c_ptrs = c_ptr + offs_cm[:, None] * stride_cm + offs_cn[None, :] * stride_cn
    mask = (offs_cm[:, None] < M) & (offs_cn[None, :] < N)
    tl.store(c_ptrs, c, mask=mask)

# config = {"BLOCK_K": 128, "BLOCK_M": 32, "BLOCK_N": 16, "GROUP_M": 8, "arch": "sm_100", "dtype": "fp16", "num_ctas": 1, "num_stages": 2, "num_warps": 8}
# arch = sm_100


// ===== COMPILED SASS (sm_100a) =====

	.target	sm_100a

	.elftype	@"ET_EXEC"


//--------------------- .note.nv.tkinfo           --------------------------
	.section	.note.nv.tkinfo,"",@"SHT_NOTE"
	.sectionflags	@"SHF_NOTE_NV_TKINFO"
	.tkinfo
        /*0018*/ 	.word	0x00000081
        /*0030*/ 	.string	""
        /*0030*/ 	.string	"ptxas-blackwell"
        /*0030*/ 	.string	"Cuda compilation tools, release 12.9, V12.9.86"
        /*0030*/ 	.string	"Build cuda_12.9.r12.9/compiler.36037853_0"
        /*0030*/ 	.string	"-v  -suppress-debug-info  -lineinfo  -arch sm_100a "



//--------------------- .note.nv.cuver            --------------------------
	.section	.note.nv.cuver,"",@"SHT_NOTE"
	.sectionflags	@"SHF_NOTE_NV_CUVER"
        /*0018*/ 	.short	0x0001
        /*001a*/ 	.short	0x0064
        /*001c*/ 	.short	0x0001
        /*001e*/ 	.short	0x0000
        /*0020*/ 	.short	0x0001
        /*0022*/ 	.short	0x0000


//--------------------- .nv.info                  --------------------------
	.section	.nv.info,"",@"SHT_CUDA_INFO"
	.align	4


	//----- nvinfo : EIATTR_REGCOUNT
	.align		4
        /*0000*/ 	.byte	0x04, 0x2f
        /*0002*/ 	.short	(.L_1 - .L_0)
	.align		4
.L_0:
        /*0004*/ 	.word	index@(matmul_kernel)
        /*0008*/ 	.word	0x00000074


	//----- nvinfo : EIATTR_FRAME_SIZE
	.align		4
.L_1:
        /*000c*/ 	.byte	0x04, 0x11
        /*000e*/ 	.short	(.L_3 - .L_2)
	.align		4
.L_2:
        /*0010*/ 	.word	index@(matmul_kernel)
        /*0014*/ 	.word	0x00000000


	//----- nvinfo : EIATTR_MIN_STACK_SIZE
	.align		4
.L_3:
        /*0018*/ 	.byte	0x04, 0x12
        /*001a*/ 	.short	(.L_5 - .L_4)
	.align		4
.L_4:
        /*001c*/ 	.word	index@(matmul_kernel)
        /*0020*/ 	.word	0x00000000
.L_5:


//--------------------- .nv.info.matmul_kernel    --------------------------
	.section	.nv.info.matmul_kernel,"",@"SHT_CUDA_INFO"
	.sectionflags	@""
	.align	4


	//----- nvinfo : EIATTR_CUDA_API_VERSION
	.align		4
        /*0000*/ 	.byte	0x04, 0x37
        /*0002*/ 	.short	(.L_7 - .L_6)
.L_6:
        /*0004*/ 	.word	0x00000081


	//----- nvinfo : EIATTR_KPARAM_INFO
	.align		4
.L_7:
        /*0008*/ 	.byte	0x04, 0x17
        /*000a*/ 	.short	(.L_9 - .L_8)
.L_8:
        /*000c*/ 	.word	0x00000000
        /*0010*/ 	.short	0x000d
        /*0012*/ 	.short	0x0048
        /*0014*/ 	.byte	0x00, 0xf4, 0x21, 0x00


	//----- nvinfo : EIATTR_KPARAM_INFO
	.align		4
.L_9:
        /*0018*/ 	.byte	0x04, 0x17
        /*001a*/ 	.short	(.L_11 - .L_10)
.L_10:
        /*001c*/ 	.word	0x00000000
        /*0020*/ 	.short	0x000c
        /*0022*/ 	.short	0x0040
        /*0024*/ 	.byte	0x00, 0xf4, 0x21, 0x00


	//----- nvinfo : EIATTR_KPARAM_INFO
	.align		4
.L_11:
        /*0028*/ 	.byte	0x04, 0x17
        /*002a*/ 	.short	(.L_13 - .L_12)
.L_12:
        /*002c*/ 	.word	0x00000000
        /*0030*/ 	.short	0x000b
        /*0032*/ 	.short	0x0038
        /*0034*/ 	.byte	0x00, 0xf0, 0x11, 0x00


	//----- nvinfo : EIATTR_KPARAM_INFO
	.align		4
.L_13:
        /*0038*/ 	.byte	0x04, 0x17
        /*003a*/ 	.short	(.L_15 - .L_14)
.L_14:
        /*003c*/ 	.word	0x00000000
        /*0040*/ 	.short	0x000a
        /*0042*/ 	.short	0x0034
        /*0044*/ 	.byte	0x00, 0xf0, 0x11, 0x00


	//----- nvinfo : EIATTR_KPARAM_INFO
	.align		4
.L_15:
        /*0048*/ 	.byte	0x04, 0x17
        /*004a*/ 	.short	(.L_17 - .L_16)
.L_16:
        /*004c*/ 	.word	0x00000000
        /*0050*/ 	.short	0x0009
        /*0052*/ 	.short	0x0030
        /*0054*/ 	.byte	0x00, 0xf0, 0x11, 0x00


	//----- nvinfo : EIATTR_KPARAM_INFO
	.align		4
.L_17:
        /*0058*/ 	.byte	0x04, 0x17
        /*005a*/ 	.short	(.L_19 - .L_18)
.L_18:
        /*005c*/ 	.word	0x00000000
        /*0060*/ 	.short	0x0008
        /*0062*/ 	.short	0x002c
        /*0064*/ 	.byte	0x00, 0xf0, 0x11, 0x00


	//----- nvinfo : EIATTR_KPARAM_INFO
	.align		4
.L_19:
        /*0068*/ 	.byte	0x04, 0x17
        /*006a*/ 	.short	(.L_21 - .L_20)
.L_20:
        /*006c*/ 	.word	0x00000000
        /*0070*/ 	.short	0x0007
        /*0072*/ 	.short	0x0028
        /*0074*/ 	.byte	0x00, 0xf0, 0x11, 0x00


	//----- nvinfo : EIATTR_KPARAM_INFO
	.align		4
.L_21:
        /*0078*/ 	.byte	0x04, 0x17
        /*007a*/ 	.short	(.L_23 - .L_22)
.L_22:
        /*007c*/ 	.word	0x00000000
        /*0080*/ 	.short	0x0006
        /*0082*/ 	.short	0x0024
        /*0084*/ 	.byte	0x00, 0xf0, 0x11, 0x00


	//----- nvinfo : EIATTR_KPARAM_INFO
	.align		4
.L_23:
        /*0088*/ 	.byte	0x04, 0x17
        /*008a*/ 	.short	(.L_25 - .L_24)
.L_24:
        /*008c*/ 	.word	0x00000000
        /*0090*/ 	.short	0x0005
        /*0092*/ 	.short	0x0020
        /*0094*/ 	.byte	0x00, 0xf0, 0x11, 0x00


	//----- nvinfo : EIATTR_KPARAM_INFO
	.align		4
.L_25:
        /*0098*/ 	.byte	0x04, 0x17
        /*009a*/ 	.short	(.L_27 - .L_26)
.L_26:
        /*009c*/ 	.word	0x00000000
        /*00a0*/ 	.short	0x0004
        /*00a2*/ 	.short	0x001c
        /*00a4*/ 	.byte	0x00, 0xf0, 0x11, 0x00


	//----- nvinfo : EIATTR_KPARAM_INFO
	.align		4
.L_27:
        /*00a8*/ 	.byte	0x04, 0x17
        /*00aa*/ 	.short	(.L_29 - .L_28)
.L_28:
        /*00ac*/ 	.word	0x00000000
        /*00b0*/ 	.short	0x0003
        /*00b2*/ 	.short	0x0018
        /*00b4*/ 	.byte	0x00, 0xf0, 0x11, 0x00


	//----- nvinfo : EIATTR_KPARAM_INFO
	.align		4
.L_29:
        /*00b8*/ 	.byte	0x04, 0x17
        /*00ba*/ 	.short	(.L_31 - .L_30)
.L_30:
        /*00bc*/ 	.word	0x00000000
        /*00c0*/ 	.short	0x0002
        /*00c2*/ 	.short	0x0010
        /*00c4*/ 	.byte	0x00, 0xf4, 0x21, 0x00


	//----- nvinfo : EIATTR_KPARAM_INFO
	.align		4
.L_31:
        /*00c8*/ 	.byte	0x04, 0x17
        /*00ca*/ 	.short	(.L_33 - .L_32)
.L_32:
        /*00cc*/ 	.word	0x00000000
        /*00d0*/ 	.short	0x0001
        /*00d2*/ 	.short	0x0008
        /*00d4*/ 	.byte	0x00, 0xf4, 0x21, 0x00


	//----- nvinfo : EIATTR_KPARAM_INFO
	.align		4
.L_33:
        /*00d8*/ 	.byte	0x04, 0x17
        /*00da*/ 	.short	(.L_35 - .L_34)
.L_34:
        /*00dc*/ 	.word	0x00000000
        /*00e0*/ 	.short	0x0000
        /*00e2*/ 	.short	0x0000
        /*00e4*/ 	.byte	0x00, 0xf4, 0x21, 0x00


	//----- nvinfo : EIATTR_SPARSE_MMA_MASK
	.align		4
.L_35:
        /*00e8*/ 	.byte	0x03, 0x50
        /*00ea*/ 	.short	0x0000


	//----- nvinfo : EIATTR_MAXREG_COUNT
	.align		4
        /*00ec*/ 	.byte	0x03, 0x1b
        /*00ee*/ 	.short	0x00ff


	//----- nvinfo : EIATTR_NUM_BARRIERS
	.align		4
        /*00f0*/ 	.byte	0x02, 0x4c
        /*00f2*/ 	.byte	0x01
	.zero		1


	//----- nvinfo : EIATTR_VRC_CTA_INIT_COUNT
	.align		4
        /*00f4*/ 	.byte	0x02, 0x4a
	.zero		1
	.zero		1


	//----- nvinfo : EIATTR_EXIT_INSTR_OFFSETS
	.align		4
        /*00f8*/ 	.byte	0x04, 0x1c
        /*00fa*/ 	.short	(.L_37 - .L_36)


	//   ....[0]....
.L_36:
        /*00fc*/ 	.word	0x00002030


	//   ....[1]....
        /*0100*/ 	.word	0x00002080


	//----- nvinfo : EIATTR_REQNTID
	.align		4
.L_37:
        /*0104*/ 	.byte	0x04, 0x10
        /*0106*/ 	.short	(.L_39 - .L_38)
.L_38:
        /*0108*/ 	.word	0x00000100
        /*010c*/ 	.word	0x00000001
        /*0110*/ 	.word	0x00000001


	//----- nvinfo : EIATTR_CBANK_PARAM_SIZE
	.align		4
.L_39:
        /*0114*/ 	.byte	0x03, 0x19
        /*0116*/ 	.short	0x0050


	//----- nvinfo : EIATTR_PARAM_CBANK
	.align		4
        /*0118*/ 	.byte	0x04, 0x0a
        /*011a*/ 	.short	(.L_41 - .L_40)
	.align		4
.L_40:
        /*011c*/ 	.word	index@(.nv.constant0.matmul_kernel)
        /*0120*/ 	.short	0x0380
        /*0122*/ 	.short	0x0050


	//----- nvinfo : EIATTR_SW_WAR
	.align		4
.L_41:
        /*0124*/ 	.byte	0x04, 0x36
        /*0126*/ 	.short	(.L_43 - .L_42)
.L_42:
        /*0128*/ 	.word	0x00000008
.L_43:


//--------------------- .nv.compat                --------------------------
	.section	.nv.compat,"",@"SHT_CUDA_COMPAT_INFO"
	.align	4
        /*0000*/ 	.byte	0x02, 0x02, 0x01, 0x00, 0x02, 0x05, 0x05, 0x00, 0x02, 0x03, 0x00, 0x00, 0x02, 0x06, 0x01, 0x00


//--------------------- .nv.callgraph             --------------------------
	.section	.nv.callgraph,"",@"SHT_CUDA_CALLGRAPH"
	.align	4
	.sectionentsize	8
	.align		4
        /*0000*/ 	.word	0x00000000
	.align		4
        /*0004*/ 	.word	0xffffffff
	.align		4
        /*0008*/ 	.word	0x00000000
	.align		4
        /*000c*/ 	.word	0xfffffffe
	.align		4
        /*0010*/ 	.word	0x00000000
	.align		4
        /*0014*/ 	.word	0xfffffffd
	.align		4
        /*0018*/ 	.word	0x00000000
	.align		4
        /*001c*/ 	.word	0xfffffffc


//--------------------- .text.matmul_kernel       --------------------------
	.section	.text.matmul_kernel,"ax",@progbits
	.align	128
        .global         matmul_kernel
        .type           matmul_kernel,@function
        .size           matmul_kernel,(.L_x_3 - matmul_kernel)
        .other          matmul_kernel,@"STO_CUDA_ENTRY STV_DEFAULT"
matmul_kernel:
.text.matmul_kernel:
[----:B------:R-:W0:Y:S08]  /*0000*/  LDC R1, c[0x0][0x37c] ;  /* 0x0000df00ff017b82 */ /* 0x000e300000000800 */
[----:B------:R-:W1:Y:S01]  /*0010*/  LDC.64 R16, c[0x0][0x398] ;  /* 0x0000e600ff107b82 */ /* 0x000e620000000a00 */
[----:B------:R-:W2:Y:S01]  /*0020*/  S2R R5, SR_CTAID.X ;  /* 0x0000000000057919 */ /* 0x000ea20000002500 */
[----:B------:R-:W-:Y:S01]  /*0030*/  UMOV UR4, 0x400 ;  /* 0x0000040000047882 */ /* 0x000fe20000000000 */
[----:B------:R-:W3:Y:S05]  /*0040*/  LDCU.64 UR6, c[0x0][0x358] ;  /* 0x00006b00ff0677ac */ /* 0x000eea0008000a00 */
[----:B------:R-:W4:Y:S08]  /*0050*/  LDC R61, c[0x0][0x3a0] ;  /* 0x0000e800ff3d7b82 */ /* 0x000f300000000800 */
[----:B------:R-:W5:Y:S01]  /*0060*/  S2UR UR5, SR_CgaCtaId ;  /* 0x00000000000579c3 */ /* 0x000f620000008800 */
[----:B-1----:R-:W-:-:S05]  /*0070*/  VIADD R0, R17, 0xf ;  /* 0x0000000f11007836 */ /* 0x002fca0000000000 */
[----:B------:R-:W-:Y:S01]  /*0080*/  SHF.R.S32.HI R3, RZ, 0x1f, R0 ;  /* 0x0000001fff037819 */ /* 0x000fe20000011400 */
[----:B----4-:R-:W-:-:S03]  /*0090*/  VIADD R61, R61, 0x7f ;  /* 0x0000007f3d3d7836 */ /* 0x010fc60000000000 */
[----:B------:R-:W-:Y:S02]  /*00a0*/  LEA.HI R3, R3, R0, RZ, 0x4 ;  /* 0x0000000003037211 */ /* 0x000fe400078f20ff */
[----:B--2---:R-:W-:Y:S02]  /*00b0*/  IABS R8, R5 ;  /* 0x0000000500087213 */ /* 0x004fe40000000000 */
[----:B------:R-:W-:Y:S01]  /*00c0*/  SHF.R.S32.HI R3, RZ, 0x4, R3 ;  /* 0x00000004ff037819 */ /* 0x000fe20000011403 */
[----:B-----5:R-:W-:-:S04]  /*00d0*/  ULEA UR4, UR5, UR4, 0x18 ;  /* 0x0000000405047291 */ /* 0x020fc8000f8ec0ff */
[----:B------:R-:W-:-:S05]  /*00e0*/  IMAD.SHL.U32 R4, R3, 0x8, RZ ;  /* 0x0000000803047824 */ /* 0x000fca00078e00ff */
[-C--:B------:R-:W-:Y:S02]  /*00f0*/  IABS R7, R4.reuse ;  /* 0x0000000400077213 */ /* 0x080fe40000000000 */
[----:B------:R-:W-:Y:S02]  /*0100*/  IABS R10, R4 ;  /* 0x00000004000a7213 */ /* 0x000fe40000000000 */
[----:B------:R-:W1:Y:S08]  /*0110*/  I2F.RP R0, R7 ;  /* 0x0000000700007306 */ /* 0x000e700000209400 */
[----:B-1----:R-:W1:Y:S02]  /*0120*/  MUFU.RCP R0, R0 ;  /* 0x0000000000007308 */ /* 0x002e640000001000 */
[----:B-1----:R-:W-:-:S02]  /*0130*/  VIADD R2, R0, 0xffffffe ;  /* 0x0ffffffe00027836 */ /* 0x002fc40000000000 */
[----:B------:R-:W-:-:S04]  /*0140*/  IMAD.MOV R0, RZ, RZ, -R10 ;  /* 0x000000ffff007224 */ /* 0x000fc800078e0a0a */
[----:B------:R1:W2:Y:S01]  /*0150*/  F2I.FTZ.U32.TRUNC.NTZ R3, R2 ;  /* 0x0000000200037305 */ /* 0x0002a2000021f000 */
[----:B------:R-:W4:Y:S01]  /*0160*/  S2R R10, SR_TID.X ;  /* 0x00000000000a7919 */ /* 0x000f220000002100 */
[----:B-1----:R-:W-:Y:S02]  /*0170*/  IMAD.MOV.U32 R2, RZ, RZ, RZ ;  /* 0x000000ffff027224 */ /* 0x002fe400078e00ff */
[----:B--2---:R-:W-:-:S04]  /*0180*/  IMAD.MOV R6, RZ, RZ, -R3 ;  /* 0x000000ffff067224 */ /* 0x004fc800078e0a03 */
[----:B------:R-:W-:Y:S02]  /*0190*/  IMAD R9, R6, R7, RZ ;  /* 0x0000000706097224 */ /* 0x000fe400078e02ff */
[----:B------:R-:W-:Y:S02]  /*01a0*/  IMAD.MOV.U32 R6, RZ, RZ, R8 ;  /* 0x000000ffff067224 */ /* 0x000fe400078e0008 */
[----:B------:R-:W-:-:S06]  /*01b0*/  IMAD.HI.U32 R3, R3, R9, R2 ;  /* 0x0000000903037227 */ /* 0x000fcc00078e0002 */
[----:B------:R-:W-:-:S04]  /*01c0*/  IMAD.HI.U32 R3, R3, R6, RZ ;  /* 0x0000000603037227 */ /* 0x000fc800078e00ff */
[----:B------:R-:W-:Y:S01]  /*01d0*/  IMAD R0, R3, R0, R6 ;  /* 0x0000000003007224 */ /* 0x000fe200078e0206 */
[----:B----4-:R-:W-:Y:S02]  /*01e0*/  LOP3.LUT R71, R10, 0x1f, RZ, 0xc0, !PT ;  /* 0x0000001f0a477812 */ /* 0x010fe400078ec0ff */
[----:B------:R-:W-:Y:S02]  /*01f0*/  SHF.R.U32.HI R70, RZ, 0x5, R10 ;  /* 0x00000005ff467819 */ /* 0x000fe4000001160a */
[----:B------:R-:W-:Y:S02]  /*0200*/  ISETP.GT.U32.AND P1, PT, R7, R0, PT ;  /* 0x000000000700720c */ /* 0x000fe40003f24070 */
[----:B------:R-:W-:-:S11]  /*0210*/  SGXT.U32 R70, R70, 0x3 ;  /* 0x000000034646781a */ /* 0x000fd60000000000 */
[----:B------:R-:W-:Y:S02]  /*0220*/  @!P1 IMAD.IADD R0, R0, 0x1, -R7 ;  /* 0x0000000100009824 */ /* 0x000fe400078e0a07 */
[----:B------:R-:W-:Y:S01]  /*0230*/  @!P1 VIADD R3, R3, 0x1 ;  /* 0x0000000103039836 */ /* 0x000fe20000000000 */
[----:B------:R-:W-:Y:S02]  /*0240*/  ISETP.NE.AND P1, PT, R4, RZ, PT ;  /* 0x000000ff0400720c */ /* 0x000fe40003f25270 */
[----:B------:R-:W-:Y:S02]  /*0250*/  ISETP.GE.U32.AND P0, PT, R0, R7, PT ;  /* 0x000000070000720c */ /* 0x000fe40003f06070 */
[----:B------:R-:W-:-:S04]  /*0260*/  LOP3.LUT R0, R5, R4, RZ, 0x3c, !PT ;  /* 0x0000000405007212 */ /* 0x000fc800078e3cff */
[----:B------:R-:W-:Y:S01]  /*0270*/  ISETP.GE.AND P2, PT, R0, RZ, PT ;  /* 0x000000ff0000720c */ /* 0x000fe20003f46270 */
[----:B------:R-:W-:-:S06]  /*0280*/  VIADD R0, R16, 0x1f ;  /* 0x0000001f10007836 */ /* 0x000fcc0000000000 */
[----:B------:R-:W-:-:S04]  /*0290*/  @P0 VIADD R3, R3, 0x1 ;  /* 0x0000000103030836 */ /* 0x000fc80000000000 */
[----:B------:R-:W-:Y:S01]  /*02a0*/  IMAD.MOV.U32 R2, RZ, RZ, R3 ;  /* 0x000000ffff027224 */ /* 0x000fe200078e0003 */
[----:B------:R-:W-:-:S03]  /*02b0*/  SHF.R.S32.HI R3, RZ, 0x1f, R0 ;  /* 0x0000001fff037819 */ /* 0x000fc60000011400 */
[----:B------:R-:W-:Y:S01]  /*02c0*/  @!P2 IMAD.MOV R2, RZ, RZ, -R2 ;  /* 0x000000ffff02a224 */ /* 0x000fe200078e0a02 */
[----:B------:R-:W-:Y:S02]  /*02d0*/  @!P1 LOP3.LUT R2, RZ, R4, RZ, 0x33, !PT ;  /* 0x00000004ff029212 */ /* 0x000fe400078e33ff */
[----:B------:R-:W-:-:S03]  /*02e0*/  LEA.HI R3, R3, R0, RZ, 0x5 ;  /* 0x0000000003037211 */ /* 0x000fc600078f28ff */
[----:B------:R-:W-:Y:S02]  /*02f0*/  IMAD.SHL.U32 R6, R2, 0x8, RZ ;  /* 0x0000000802067824 */ /* 0x000fe400078e00ff */
[----:B------:R-:W-:-:S03]  /*0300*/  IMAD.MOV R2, RZ, RZ, -R2 ;  /* 0x000000ffff027224 */ /* 0x000fc600078e0a02 */
[----:B------:R-:W-:Y:S01]  /*0310*/  LEA.HI.SX32 R3, R3, -R6, 0x1b ;  /* 0x8000000603037211 */ /* 0x000fe200078fdaff */
[----:B------:R-:W-:-:S03]  /*0320*/  IMAD R4, R4, R2, R5 ;  /* 0x0000000204047224 */ /* 0x000fc600078e0205 */
[----:B------:R-:W-:Y:S02]  /*0330*/  VIMNMX R11, PT, PT, R3, 0x8, PT ;  /* 0x00000008030b7848 */ /* 0x000fe40003fe0100 */
[----:B------:R-:W-:Y:S02]  /*0340*/  IABS R9, R4 ;  /* 0x0000000400097213 */ /* 0x000fe40000000000 */
[----:B------:R-:W-:-:S04]  /*0350*/  IABS R7, R11 ;  /* 0x0000000b00077213 */ /* 0x000fc80000000000 */
[----:B------:R-:W1:Y:S08]  /*0360*/  I2F.RP R0, R7 ;  /* 0x0000000700007306 */ /* 0x000e700000209400 */
[----:B-1----:R-:W1:Y:S02]  /*0370*/  MUFU.RCP R0, R0 ;  /* 0x0000000000007308 */ /* 0x002e640000001000 */
[----:B-1----:R-:W-:-:S06]  /*0380*/  VIADD R3, R0, 0xffffffe ;  /* 0x0ffffffe00037836 */ /* 0x002fcc0000000000 */
[----:B------:R-:W1:Y:S02]  /*0390*/  F2I.FTZ.U32.TRUNC.NTZ R3, R3 ;  /* 0x0000000300037305 */ /* 0x000e64000021f000 */
[----:B-1----:R-:W-:-:S04]  /*03a0*/  IMAD.MOV R8, RZ, RZ, -R3 ;  /* 0x000000ffff087224 */ /* 0x002fc800078e0a03 */
[----:B------:R-:W-:Y:S01]  /*03b0*/  IMAD.MOV.U32 R2, RZ, RZ, R8 ;  /* 0x000000ffff027224 */ /* 0x000fe200078e0008 */
[----:B------:R-:W-:-:S03]  /*03c0*/  IABS R8, R11 ;  /* 0x0000000b00087213 */ /* 0x000fc60000000000 */
[----:B------:R-:W-:Y:S02]  /*03d0*/  IMAD R5, R2, R7, RZ ;  /* 0x0000000702057224 */ /* 0x000fe400078e02ff */
[----:B------:R-:W-:Y:S02]  /*03e0*/  IMAD.MOV.U32 R2, RZ, RZ, RZ ;  /* 0x000000ffff027224 */ /* 0x000fe400078e00ff */
[----:B------:R-:W-:Y:S02]  /*03f0*/  IMAD.MOV R0, RZ, RZ, -R8 ;  /* 0x000000ffff007224 */ /* 0x000fe400078e0a08 */
[----:B------:R-:W-:-:S06]  /*0400*/  IMAD.HI.U32 R2, R3, R5, R2 ;  /* 0x0000000503027227 */ /* 0x000fcc00078e0002 */
[----:B------:R-:W-:-:S04]  /*0410*/  IMAD.HI.U32 R2, R2, R9, RZ ;  /* 0x0000000902027227 */ /* 0x000fc800078e00ff */
[----:B------:R-:W-:-:S05]  /*0420*/  IMAD R0, R2, R0, R9 ;  /* 0x0000000002007224 */ /* 0x000fca00078e0209 */
[----:B------:R-:W-:-:S13]  /*0430*/  ISETP.GT.U32.AND P1, PT, R7, R0, PT ;  /* 0x000000000700720c */ /* 0x000fda0003f24070 */
[----:B------:R-:W-:Y:S02]  /*0440*/  @!P1 IMAD.IADD R0, R0, 0x1, -R7 ;  /* 0x0000000100009824 */ /* 0x000fe400078e0a07 */
[----:B------:R-:W-:Y:S01]  /*0450*/  @!P1 VIADD R2, R2, 0x1 ;  /* 0x0000000102029836 */ /* 0x000fe20000000000 */
[----:B------:R-:W-:Y:S02]  /*0460*/  ISETP.NE.AND P1, PT, R11, RZ, PT ;  /* 0x000000ff0b00720c */ /* 0x000fe40003f25270 */
[----:B------:R-:W-:Y:S02]  /*0470*/  ISETP.GE.U32.AND P0, PT, R0, R7, PT ;  /* 0x000000070000720c */ /* 0x000fe40003f06070 */
[----:B------:R-:W-:-:S04]  /*0480*/  LOP3.LUT R0, R4, R11, RZ, 0x3c, !PT ;  /* 0x0000000b04007212 */ /* 0x000fc800078e3cff */
[----:B------:R-:W-:-:S07]  /*0490*/  ISETP.GE.AND P2, PT, R0, RZ, PT ;  /* 0x000000ff0000720c */ /* 0x000fce0003f46270 */
[----:B------:R-:W-:Y:S01]  /*04a0*/  @P0 VIADD R2, R2, 0x1 ;  /* 0x0000000102020836 */ /* 0x000fe20000000000 */
[----:B------:R-:W-:-:S05]  /*04b0*/  ISETP.GT.AND P0, PT, R61, 0x7f, PT ;  /* 0x0000007f3d00780c */ /* 0x000fca0003f04270 */
[----:B------:R-:W-:Y:S01]  /*04c0*/  @!P2 IMAD.MOV R2, RZ, RZ, -R2 ;  /* 0x000000ffff02a224 */ /* 0x000fe200078e0a02 */
[----:B------:R-:W-:-:S05]  /*04d0*/  @!P1 LOP3.LUT R2, RZ, R11, RZ, 0x33, !PT ;  /* 0x0000000bff029212 */ /* 0x000fca00078e33ff */
[----:B------:R-:W-:Y:S02]  /*04e0*/  IMAD.MOV R0, RZ, RZ, -R2 ;  /* 0x000000ffff007224 */ /* 0x000fe400078e0a02 */
[----:B------:R-:W-:Y:S01]  /*04f0*/  @!P0 IMAD.SHL.U32 R9, R10, 0x20, RZ ;  /* 0x000000200a098824 */ /* 0x000fe200078e00ff */
[----:B------:R-:W-:Y:S01]  /*0500*/  @!P0 SHF.R.U32.HI R8, RZ, 0x1, R10 ;  /* 0x00000001ff088819 */ /* 0x000fe2000001160a */
[----:B------:R-:W-:Y:S02]  /*0510*/  IMAD R0, R11, R0, R4 ;  /* 0x000000000b007224 */ /* 0x000fe400078e0204 */
[----:B------:R-:W-:Y:S02]  /*0520*/  @!P0 IMAD.MOV.U32 R44, RZ, RZ, RZ ;  /* 0x000000ffff2c8224 */ /* 0x000fe400078e00ff */
[----:B------:R-:W-:Y:S02]  /*0530*/  IMAD.IADD R0, R6, 0x1, R0 ;  /* 0x0000000106007824 */ /* 0x000fe400078e0200 */
[----:B------:R-:W-:-:S02]  /*0540*/  @!P0 IMAD.MOV.U32 R46, RZ, RZ, RZ ;  /* 0x000000ffff2e8224 */ /* 0x000fc400078e00ff */
[----:B------:R-:W-:Y:S02]  /*0550*/  IMAD.SHL.U32 R7, R2, 0x10, RZ ;  /* 0x0000001002077824 */ /* 0x000fe400078e00ff */
[----:B------:R-:W-:Y:S01]  /*0560*/  IMAD R6, R0, 0x20, R71 ;  /* 0x0000002000067824 */ /* 0x000fe200078e0247 */
[----:B0--3--:R-:W-:Y:S06]  /*0570*/  @!P0 BRA `(.L_x_0) ;  /* 0x0000001800208947 */ /* 0x009fec0003800000 */
[----:B------:R-:W-:Y:S01]  /*0580*/  IABS R20, R16 ;  /* 0x0000001000147213 */ /* 0x000fe20000000000 */
[C---:B------:R-:W-:Y:S01]  /*0590*/  IMAD.SHL.U32 R11, R10.reuse, 0x2, RZ ;  /* 0x000000020a0b7824 */ /* 0x040fe200078e00ff */
[----:B------:R-:W-:Y:S01]  /*05a0*/  IABS R26, R17 ;  /* 0x00000011001a7213 */ /* 0x000fe20000000000 */
[----:B------:R-:W0:Y:S01]  /*05b0*/  LDCU UR5, c[0x0][0x3b0] ;  /* 0x00007600ff0577ac */ /* 0x000e220008000800 */
[----:B------:R-:W1:Y:S01]  /*05c0*/  I2F.RP R3, R20 ;  /* 0x0000001400037306 */ /* 0x000e620000209400 */
[----:B------:R-:W-:Y:S01]  /*05d0*/  LOP3.LUT R5, R10, 0x7f, RZ, 0xc0, !PT ;  /* 0x0000007f0a057812 */ /* 0x000fe200078ec0ff */
[----:B------:R-:W2:Y:S01]  /*05e0*/  LDC R60, c[0x0][0x3a8] ;  /* 0x0000ea00ff3c7b82 */ /* 0x000ea20000000800 */
[----:B------:R-:W-:Y:S01]  /*05f0*/  SHF.R.S32.HI R4, RZ, 0x7, R10 ;  /* 0x00000007ff047819 */ /* 0x000fe2000001140a */
[----:B------:R-:W3:Y:S01]  /*0600*/  LDCU UR8, c[0x0][0x3a4] ;  /* 0x00007480ff0877ac */ /* 0x000ee20008000800 */
[----:B------:R-:W-:Y:S02]  /*0610*/  SHF.R.S32.HI R0, RZ, 0x1f, R61 ;  /* 0x0000001fff007819 */ /* 0x000fe4000001143d */
[----:B------:R-:W-:-:S02]  /*0620*/  CS2R R44, SRZ ;  /* 0x00000000002c7805 */ /* 0x000fc4000001ff00 */
[--C-:B------:R-:W-:Y:S01]  /*0630*/  SHF.R.U32.HI R15, RZ, 0x2, R10.reuse ;  /* 0x00000002ff0f7819 */ /* 0x100fe2000001160a */
[----:B------:R-:W4:Y:S01]  /*0640*/  I2F.RP R2, R26 ;  /* 0x0000001a00027306 */ /* 0x000f220000209400 */
[----:B------:R-:W-:Y:S01]  /*0650*/  LEA.HI R61, R0, R61, RZ, 0x7 ;  /* 0x0000003d003d7211 */ /* 0x000fe200078f38ff */
[----:B------:R-:W-:Y:S01]  /*0660*/  IMAD.SHL.U32 R0, R10, 0x8, RZ ;  /* 0x000000080a007824 */ /* 0x000fe200078e00ff */
[----:B------:R-:W-:Y:S01]  /*0670*/  SHF.R.U32.HI R14, RZ, 0x7, R10 ;  /* 0x00000007ff0e7819 */ /* 0x000fe2000001160a */
[----:B------:R-:W5:Y:S01]  /*0680*/  LDCU.128 UR12, c[0x0][0x380] ;  /* 0x00007000ff0c77ac */ /* 0x000f620008000c00 */
[----:B------:R-:W-:Y:S02]  /*0690*/  ISETP.NE.AND P5, PT, R16, RZ, PT ;  /* 0x000000ff1000720c */ /* 0x000fe40003fa5270 */
[----:B------:R-:W-:Y:S02]  /*06a0*/  CS2R R46, SRZ ;  /* 0x00000000002e7805 */ /* 0x000fe4000001ff00 */
[----:B------:R-:W-:Y:S01]  /*06b0*/  LOP3.LUT R68, R70, 0x10, RZ, 0xfc, !PT ;  /* 0x0000001046447812 */ /* 0x000fe200078efcff */
[----:B-1----:R-:W1:Y:S01]  /*06c0*/  MUFU.RCP R3, R3 ;  /* 0x0000000300037308 */ /* 0x002e620000001000 */
[----:B------:R-:W-:-:S02]  /*06d0*/  LEA.HI R67, R10, 0x18, RZ, 0x1b ;  /* 0x000000180a437811 */ /* 0x000fc400078fd8ff */
[C---:B------:R-:W-:Y:S02]  /*06e0*/  LOP3.LUT R66, R70.reuse, 0x20, RZ, 0xfc, !PT ;  /* 0x0000002046427812 */ /* 0x040fe400078efcff */
[C---:B------:R-:W-:Y:S02]  /*06f0*/  LOP3.LUT R69, R70.reuse, 0x8, RZ, 0xfc, !PT ;  /* 0x0000000846457812 */ /* 0x040fe400078efcff */
[----:B------:R-:W-:Y:S01]  /*0700*/  SHF.R.S32.HI R61, RZ, 0x7, R61 ;  /* 0x00000007ff3d7819 */ /* 0x000fe2000001143d */
[----:B----4-:R-:W4:Y:S01]  /*0710*/  MUFU.RCP R2, R2 ;  /* 0x0000000200027308 */ /* 0x010f220000001000 */
[-C--:B--2---:R-:W-:Y:S02]  /*0720*/  IMAD R48, R67, R60.reuse, RZ ;  /* 0x0000003c43307224 */ /* 0x084fe400078e02ff */
[-C--:B------:R-:W-:Y:S02]  /*0730*/  IMAD R49, R70, R60.reuse, RZ ;  /* 0x0000003c46317224 */ /* 0x080fe400078e02ff */
[----:B------:R-:W-:-:S02]  /*0740*/  IMAD R58, R66, R60, RZ ;  /* 0x0000003c423a7224 */ /* 0x000fc400078e02ff */
[----:B------:R-:W-:Y:S02]  /*0750*/  IMAD R59, R68, R60, RZ ;  /* 0x0000003c443b7224 */ /* 0x000fe400078e02ff */
[----:B-1----:R-:W-:Y:S01]  /*0760*/  VIADD R8, R3, 0xffffffe ;  /* 0x0ffffffe03087836 */ /* 0x002fe20000000000 */
[----:B------:R-:W-:Y:S02]  /*0770*/  SGXT R3, R4, 0x1 ;  /* 0x000000010403781a */ /* 0x000fe40000000200 */
[----:B------:R-:W-:Y:S01]  /*0780*/  LOP3.LUT R4, R11, 0x1fe, RZ, 0xc0, !PT ;  /* 0x000001fe0b047812 */ /* 0x000fe200078ec0ff */
[----:B------:R1:W2:Y:S01]  /*0790*/  F2I.FTZ.U32.TRUNC.NTZ R9, R8 ;  /* 0x0000000800097305 */ /* 0x0002a2000021f000 */
[----:B----4-:R-:W-:Y:S02]  /*07a0*/  VIADD R12, R2, 0xffffffe ;  /* 0x0ffffffe020c7836 */ /* 0x010fe40000000000 */
[----:B------:R-:W-:Y:S01]  /*07b0*/  LOP3.LUT R4, R4, 0x30, R15, 0x78, !PT ;  /* 0x0000003004047812 */ /* 0x000fe200078e780f */
[----:B------:R-:W-:Y:S01]  /*07c0*/  IMAD.SHL.U32 R2, R5, 0x2, RZ ;  /* 0x0000000205027824 */ /* 0x000fe200078e00ff */
[----:B------:R-:W-:-:S03]  /*07d0*/  LOP3.LUT R15, R0, 0x30, RZ, 0xc0, !PT ;  /* 0x00000030000f7812 */ /* 0x000fc600078ec0ff */
[----:B------:R4:W0:Y:S01]  /*07e0*/  F2I.FTZ.U32.TRUNC.NTZ R13, R12 ;  /* 0x0000000c000d7305 */ /* 0x000822000021f000 */
[----:B-1----:R-:W-:Y:S01]  /*07f0*/  IMAD.MOV.U32 R8, RZ, RZ, RZ ;  /* 0x000000ffff087224 */ /* 0x002fe200078e00ff */
[----:B------:R-:W-:Y:S02]  /*0800*/  LOP3.LUT R3, R2, 0x110, R3, 0x78, !PT ;  /* 0x0000011002037812 */ /* 0x000fe400078e7803 */
[----:B------:R-:W-:Y:S02]  /*0810*/  LOP3.LUT R2, R10, 0x7, RZ, 0xc0, !PT ;  /* 0x000000070a027812 */ /* 0x000fe400078ec0ff */
[----:B------:R-:W-:Y:S01]  /*0820*/  SGXT.U32 R0, R14, 0x1 ;  /* 0x000000010e00781a */ /* 0x000fe20000000000 */
[----:B--2---:R-:W-:Y:S01]  /*0830*/  IMAD.MOV R19, RZ, RZ, -R9 ;  /* 0x000000ffff137224 */ /* 0x004fe200078e0a09 */
[----:B------:R-:W-:Y:S01]  /*0840*/  IABS R14, R6 ;  /* 0x00000006000e7213 */ /* 0x000fe20000000000 */
[----:B----4-:R-:W-:Y:S01]  /*0850*/  IMAD.MOV.U32 R12, RZ, RZ, RZ ;  /* 0x000000ffff0c7224 */ /* 0x010fe200078e00ff */
[----:B------:R-:W-:Y:S01]  /*0860*/  LOP3.LUT R28, R7, R0, RZ, 0xfc, !PT ;  /* 0x00000000071c7212 */ /* 0x000fe200078efcff */
[----:B------:R-:W-:Y:S01]  /*0870*/  IMAD R19, R19, R20, RZ ;  /* 0x0000001413137224 */ /* 0x000fe200078e02ff */
[----:B------:R-:W-:Y:S01]  /*0880*/  LOP3.LUT R62, R3, 0x20, RZ, 0x3c, !PT ;  /* 0x00000020033e7812 */ /* 0x000fe200078e3cff */
[----:B------:R-:W-:Y:S01]  /*0890*/  IMAD R15, R2, 0x40, R15 ;  /* 0x00000040020f7824 */ /* 0x000fe200078e020f */
[C---:B------:R-:W-:Y:S01]  /*08a0*/  LOP3.LUT R30, R28.reuse, 0xe, RZ, 0xfc, !PT ;  /* 0x0000000e1c1e7812 */ /* 0x040fe200078efcff */
[----:B------:R-:W-:Y:S01]  /*08b0*/  IMAD.HI.U32 R9, R9, R19, R8 ;  /* 0x0000001309097227 */ /* 0x000fe200078e0008 */
[----:B------:R-:W-:-:S02]  /*08c0*/  LOP3.LUT R31, R28, 0xc, RZ, 0xfc, !PT ;  /* 0x0000000c1c1f7812 */ /* 0x000fc400078efcff */
[----:B------:R-:W-:Y:S01]  /*08d0*/  LOP3.LUT R32, R28, 0xa, RZ, 0xfc, !PT ;  /* 0x0000000a1c207812 */ /* 0x000fe200078efcff */
[----:B------:R-:W-:Y:S01]  /*08e0*/  IMAD.SHL.U32 R8, R10, 0x40, RZ ;  /* 0x000000400a087824 */ /* 0x000fe200078e00ff */
[C---:B------:R-:W-:Y:S02]  /*08f0*/  LOP3.LUT R33, R28.reuse, 0x8, RZ, 0xfc, !PT ;  /* 0x000000081c217812 */ /* 0x040fe400078efcff */
[----:B------:R-:W-:Y:S02]  /*0900*/  LOP3.LUT R34, R28, 0x6, RZ, 0xfc, !PT ;  /* 0x000000061c227812 */ /* 0x000fe400078efcff */
[----:B------:R-:W-:Y:S01]  /*0910*/  LOP3.LUT R19, R8, 0x800, RZ, 0xc0, !PT ;  /* 0x0000080008137812 */ /* 0x000fe200078ec0ff */
[----:B0-----:R-:W-:Y:S01]  /*0920*/  IMAD.MOV R8, RZ, RZ, -R13 ;  /* 0x000000ffff087224 */ /* 0x001fe200078e0a0d */
[----:B------:R-:W-:Y:S02]  /*0930*/  IABS R21, R33 ;  /* 0x0000002100157213 */ /* 0x000fe40000000000 */
[----:B------:R-:W-:Y:S01]  /*0940*/  LOP3.LUT R35, R28, 0x4, RZ, 0xfc, !PT ;  /* 0x000000041c237812 */ /* 0x000fe200078efcff */
[----:B------:R-:W-:Y:S01]  /*0950*/  IMAD R24, R2, 0x100, R19 ;  /* 0x0000010002187824 */ /* 0x000fe200078e0213 */
[----:B------:R-:W-:Y:S01]  /*0960*/  LOP3.LUT R36, R28, 0x2, RZ, 0xfc, !PT ;  /* 0x000000021c247812 */ /* 0x000fe200078efcff */
[----:B------:R-:W-:Y:S01]  /*0970*/  IMAD.MOV.U32 R19, RZ, RZ, R8 ;  /* 0x000000ffff137224 */ /* 0x000fe200078e0008 */
[----:B------:R-:W-:Y:S01]  /*0980*/  SHF.R.U32.HI R8, RZ, 0x1, R10 ;  /* 0x00000001ff087819 */ /* 0x000fe2000001160a */
[----:B------:R-:W-:Y:S01]  /*0990*/  IMAD.SHL.U32 R2, R2, 0x10, RZ ;  /* 0x0000001002027824 */ /* 0x000fe200078e00ff */
[----:B------:R-:W-:Y:S01]  /*09a0*/  IABS R27, R35 ;  /* 0x00000023001b7213 */ /* 0x000fe20000000000 */
[----:B------:R-:W-:Y:S01]  /*09b0*/  IMAD R19, R19, R26, RZ ;  /* 0x0000001a13137224 */ /* 0x000fe200078e02ff */
[----:B------:R-:W-:-:S02]  /*09c0*/  IABS R29, R28 ;  /* 0x0000001c001d7213 */ /* 0x000fc40000000000 */
[----:B------:R-:W-:Y:S01]  /*09d0*/  LOP3.LUT R25, R2, 0x30, R11, 0x78, !PT ;  /* 0x0000003002197812 */ /* 0x000fe200078e780b */
[----:B------:R-:W-:Y:S01]  /*09e0*/  IMAD.HI.U32 R12, R13, R19, R12 ;  /* 0x000000130d0c7227 */ /* 0x000fe200078e000c */
[----:B------:R-:W-:Y:S02]  /*09f0*/  LOP3.LUT R11, R11, 0x10, RZ, 0xc0, !PT ;  /* 0x000000100b0b7812 */ /* 0x000fe400078ec0ff */
[----:B------:R-:W-:Y:S01]  /*0a00*/  IABS R2, R30 ;  /* 0x0000001e00027213 */ /* 0x000fe20000000000 */
[----:B------:R-:W-:Y:S01]  /*0a10*/  IMAD.MOV.U32 R13, RZ, RZ, R14 ;  /* 0x000000ffff0d7224 */ /* 0x000fe200078e000e */
[----:B------:R-:W-:Y:S02]  /*0a20*/  LOP3.LUT R0, R11, 0x20, R8, 0xf8, !PT ;  /* 0x000000200b007812 */ /* 0x000fe400078ef808 */
[----:B------:R-:W-:Y:S01]  /*0a30*/  IABS R19, R32 ;  /* 0x0000002000137213 */ /* 0x000fe20000000000 */
[----:B------:R-:W-:Y:S01]  /*0a40*/  IMAD.HI.U32 R9, R9, R13, RZ ;  /* 0x0000000d09097227 */ /* 0x000fe200078e00ff */
[----:B------:R-:W-:-:S02]  /*0a50*/  LOP3.LUT R23, R15, R0, RZ, 0x3c, !PT ;  /* 0x000000000f177212 */ /* 0x000fc400078e3cff */
[----:B------:R-:W-:Y:S01]  /*0a60*/  IABS R15, R31 ;  /* 0x0000001f000f7213 */ /* 0x000fe20000000000 */
[----:B------:R-:W-:Y:S01]  /*0a70*/  IMAD.MOV R9, RZ, RZ, -R9 ;  /* 0x000000ffff097224 */ /* 0x000fe200078e0a09 */
[C---:B------:R-:W-:Y:S01]  /*0a80*/  LOP3.LUT R63, R3.reuse, 0x40, RZ, 0x3c, !PT ;  /* 0x00000040033f7812 */ /* 0x040fe200078e3cff */
[----:B------:R-:W-:Y:S01]  /*0a90*/  IMAD.MOV.U32 R11, RZ, RZ, R2 ;  /* 0x000000ffff0b7224 */ /* 0x000fe200078e0002 */
[----:B------:R-:W-:Y:S01]  /*0aa0*/  LOP3.LUT R64, R3, 0x60, RZ, 0x3c, !PT ;  /* 0x0000006003407812 */ /* 0x000fe200078e3cff */
[----:B------:R-:W-:Y:S02]  /*0ab0*/  IMAD R13, R20, R9, R13 ;  /* 0x00000009140d7224 */ /* 0x000fe400078e020d */
[----:B------:R-:W-:-:S03]  /*0ac0*/  IMAD.HI.U32 R0, R12, R11, RZ ;  /* 0x0000000b0c007227 */ /* 0x000fc600078e00ff */
[----:B------:R-:W-:Y:S01]  /*0ad0*/  ISETP.GT.U32.AND P0, PT, R20, R13, PT ;  /* 0x0000000d1400720c */ /* 0x000fe20003f04070 */
[----:B------:R-:W-:Y:S02]  /*0ae0*/  IMAD.MOV R0, RZ, RZ, -R0 ;  /* 0x000000ffff007224 */ /* 0x000fe400078e0a00 */
[----:B------:R-:W-:-:S04]  /*0af0*/  IMAD.HI.U32 R2, R12, R15, RZ ;  /* 0x0000000f0c027227 */ /* 0x000fc800078e00ff */
[----:B------:R-:W-:Y:S02]  /*0b00*/  IMAD R0, R26, R0, R11 ;  /* 0x000000001a007224 */ /* 0x000fe400078e020b */
[----:B------:R-:W-:-:S03]  /*0b10*/  IMAD.HI.U32 R9, R12, R19, RZ ;  /* 0x000000130c097227 */ /* 0x000fc600078e00ff */
[C---:B------:R-:W-:Y:S01]  /*0b20*/  ISETP.GT.U32.AND P2, PT, R26.reuse, R0, PT ;  /* 0x000000001a00720c */ /* 0x040fe20003f44070 */
[----:B------:R-:W-:Y:S02]  /*0b30*/  IMAD.MOV R11, RZ, RZ, -R2 ;  /* 0x000000ffff0b7224 */ /* 0x000fe400078e0a02 */
[----:B------:R-:W-:Y:S02]  /*0b40*/  IMAD.MOV R14, RZ, RZ, -R9 ;  /* 0x000000ffff0e7224 */ /* 0x000fe400078e0a09 */
[----:B------:R-:W-:Y:S02]  /*0b50*/  @!P0 IMAD.IADD R13, R13, 0x1, -R20 ;  /* 0x000000010d0d8824 */ /* 0x000fe400078e0a14 */
[----:B------:R-:W-:Y:S01]  /*0b60*/  IMAD R9, R26, R11, R15 ;  /* 0x0000000b1a097224 */ /* 0x000fe200078e020f */
[----:B------:R-:W-:Y:S01]  /*0b70*/  IABS R11, R34 ;  /* 0x00000022000b7213 */ /* 0x000fe20000000000 */
[----:B------:R-:W-:Y:S01]  /*0b80*/  IMAD.HI.U32 R2, R12, R21, RZ ;  /* 0x000000150c027227 */ /* 0x000fe200078e00ff */
[----:B------:R-:W-:-:S02]  /*0b90*/  ISETP.GT.U32.AND P0, PT, R20, R13, PT ;  /* 0x0000000d1400720c */ /* 0x000fc40003f04070 */
[C---:B------:R-:W-:Y:S01]  /*0ba0*/  ISETP.GT.U32.AND P3, PT, R26.reuse, R9, PT ;  /* 0x000000091a00720c */ /* 0x040fe20003f64070 */
[C---:B------:R-:W-:Y:S02]  /*0bb0*/  IMAD R14, R26.reuse, R14, R19 ;  /* 0x0000000e1a0e7224 */ /* 0x040fe400078e0213 */
[----:B------:R-:W-:Y:S02]  /*0bc0*/  IMAD.MOV R2, RZ, RZ, -R2 ;  /* 0x000000ffff027224 */ /* 0x000fe400078e0a02 */
[----:B------:R-:W-:Y:S01]  /*0bd0*/  IMAD.MOV.U32 R19, RZ, RZ, R11 ;  /* 0x000000ffff137224 */ /* 0x000fe200078e000b */
[C---:B------:R-:W-:Y:S01]  /*0be0*/  ISETP.GT.U32.AND P1, PT, R26.reuse, R14, PT ;  /* 0x0000000e1a00720c */ /* 0x040fe20003f24070 */
[----:B------:R-:W-:Y:S01]  /*0bf0*/  IMAD R15, R26, R2, R21 ;  /* 0x000000021a0f7224 */ /* 0x000fe200078e0215 */
[----:B------:R-:W-:Y:S01]  /*0c00*/  IABS R21, R36 ;  /* 0x0000002400157213 */ /* 0x000fe20000000000 */
[----:B------:R-:W-:-:S04]  /*0c10*/  IMAD.HI.U32 R2, R12, R19, RZ ;  /* 0x000000130c027227 */ /* 0x000fc800078e00ff */
[----:B------:R-:W-:Y:S02]  /*0c20*/  IMAD.MOV R2, RZ, RZ, -R2 ;  /* 0x000000ffff027224 */ /* 0x000fe400078e0a02 */
[----:B------:R-:W-:Y:S01]  /*0c30*/  @!P0 IMAD.IADD R13, R13, 0x1, -R20 ;  /* 0x000000010d0d8824 */ /* 0x000fe200078e0a14 */
[----:B------:R-:W-:Y:S01]  /*0c40*/  ISETP.GE.AND P0, PT, R6, RZ, PT ;  /* 0x000000ff0600720c */ /* 0x000fe20003f06270 */
[----:B------:R-:W-:Y:S02]  /*0c50*/  @!P3 IMAD.IADD R9, R9, 0x1, -R26 ;  /* 0x000000010909b824 */ /* 0x000fe400078e0a1a */
[----:B------:R-:W-:Y:S02]  /*0c60*/  IMAD R18, R26, R2, R19 ;  /* 0x000000021a127224 */ /* 0x000fe400078e0213 */
[----:B------:R-:W-:Y:S01]  /*0c70*/  IMAD.HI.U32 R11, R12, R27, RZ ;  /* 0x0000001b0c0b7227 */ /* 0x000fe200078e00ff */
[----:B------:R-:W-:-:S03]  /*0c80*/  ISETP.GT.U32.AND P3, PT, R26, R9, PT ;  /* 0x000000091a00720c */ /* 0x000fc60003f64070 */
[----:B------:R-:W-:-:S04]  /*0c90*/  IMAD.HI.U32 R2, R12, R21, RZ ;  /* 0x000000150c027227 */ /* 0x000fc800078e00ff */
[----:B------:R-:W-:Y:S02]  /*0ca0*/  IMAD.MOV R11, RZ, RZ, -R11 ;  /* 0x000000ffff0b7224 */ /* 0x000fe400078e0a0b */
[----:B------:R-:W-:-:S04]  /*0cb0*/  IMAD.HI.U32 R12, R12, R29, RZ ;  /* 0x0000001d0c0c7227 */ /* 0x000fc800078e00ff */
[----:B------:R-:W-:Y:S02]  /*0cc0*/  IMAD.MOV R2, RZ, RZ, -R2 ;  /* 0x000000ffff027224 */ /* 0x000fe400078e0a02 */
[----:B------:R-:W-:Y:S02]  /*0cd0*/  IMAD.MOV.U32 R22, RZ, RZ, R13 ;  /* 0x000000ffff167224 */ /* 0x000fe400078e000d */
[----:B------:R-:W-:Y:S02]  /*0ce0*/  IMAD R19, R26, R11, R27 ;  /* 0x0000000b1a137224 */ /* 0x000fe400078e021b */
[----:B------:R-:W-:Y:S01]  /*0cf0*/  @!P2 IMAD.IADD R0, R0, 0x1, -R26 ;  /* 0x000000010000a824 */ /* 0x000fe200078e0a1a */
[C---:B------:R-:W-:Y:S01]  /*0d00*/  ISETP.GT.U32.AND P2, PT, R26.reuse, R15, PT ;  /* 0x0000000f1a00720c */ /* 0x040fe20003f44070 */
[----:B------:R-:W-:Y:S02]  /*0d10*/  IMAD.MOV R12, RZ, RZ, -R12 ;  /* 0x000000ffff0c7224 */ /* 0x000fe400078e0a0c */
[C---:B------:R-:W-:Y:S01]  /*0d20*/  IMAD R20, R26.reuse, R2, R21 ;  /* 0x000000021a147224 */ /* 0x040fe200078e0215 */
[C---:B------:R-:W-:Y:S01]  /*0d30*/  ISETP.GT.U32.AND P4, PT, R26.reuse, R0, PT ;  /* 0x000000001a00720c */ /* 0x040fe20003f84070 */
[----:B------:R-:W-:Y:S01]  /*0d40*/  @!P0 IMAD.MOV R22, RZ, RZ, -R22 ;  /* 0x000000ffff168224 */ /* 0x000fe200078e0a16 */
[----:B------:R-:W-:Y:S01]  /*0d50*/  @!P5 LOP3.LUT R22, RZ, R16, RZ, 0x33, !PT ;  /* 0x00000010ff16d212 */ /* 0x000fe200078e33ff */
[C---:B------:R-:W-:Y:S01]  /*0d60*/  IMAD R21, R26.reuse, R12, R29 ;  /* 0x0000000c1a157224 */ /* 0x040fe200078e021d */
[----:B------:R-:W-:Y:S01]  /*0d70*/  ISETP.GT.U32.AND P0, PT, R26, R18, PT ;  /* 0x000000121a00720c */ /* 0x000fe20003f04070 */
[--C-:B------:R-:W-:Y:S01]  /*0d80*/  @!P1 IMAD.IADD R14, R14, 0x1, -R26.reuse ;  /* 0x000000010e0e9824 */ /* 0x100fe200078e0a1a */
[C---:B------:R-:W-:Y:S01]  /*0d90*/  ISETP.GT.U32.AND P1, PT, R26.reuse, R19, PT ;  /* 0x000000131a00720c */ /* 0x040fe20003f24070 */
[--C-:B------:R-:W-:Y:S01]  /*0da0*/  @!P3 IMAD.IADD R9, R9, 0x1, -R26.reuse ;  /* 0x000000010909b824 */ /* 0x100fe200078e0a1a */
[C---:B------:R-:W-:Y:S01]  /*0db0*/  ISETP.GT.U32.AND P5, PT, R26.reuse, R20, PT ;  /* 0x000000141a00720c */ /* 0x040fe20003fa4070 */
[--C-:B------:R-:W-:Y:S01]  /*0dc0*/  @!P2 IMAD.IADD R15, R15, 0x1, -R26.reuse ;  /* 0x000000010f0fa824 */ /* 0x100fe200078e0a1a */
[C---:B------:R-:W-:Y:S01]  /*0dd0*/  ISETP.GT.U32.AND P6, PT, R26.reuse, R14, PT ;  /* 0x0000000e1a00720c */ /* 0x040fe20003fc4070 */
[----:B------:R-:W-:Y:S01]  /*0de0*/  IMAD.MOV.U32 R13, RZ, RZ, R9 ;  /* 0x000000ffff0d7224 */ /* 0x000fe200078e0009 */
[----:B------:R-:W-:Y:S01]  /*0df0*/  ISETP.GT.U32.AND P3, PT, R26, R21, PT ;  /* 0x000000151a00720c */ /* 0x000fe20003f64070 */
[--C-:B------:R-:W-:Y:S01]  /*0e00*/  @!P4 IMAD.IADD R0, R0, 0x1, -R26.reuse ;  /* 0x000000010000c824 */ /* 0x100fe200078e0a1a */
[----:B------:R-:W-:Y:S01]  /*0e10*/  ISETP.GE.AND P4, PT, R30, RZ, PT ;  /* 0x000000ff1e00720c */ /* 0x000fe20003f86270 */
[----:B------:R-:W-:Y:S01]  /*0e20*/  IMAD.IADD R2, R24, 0x1, R25 ;  /* 0x0000000118027824 */ /* 0x000fe200078e0219 */
[----:B------:R-:W-:Y:S01]  /*0e30*/  ISETP.GE.AND P2, PT, R31, RZ, PT ;  /* 0x000000ff1f00720c */ /* 0x000fe20003f46270 */
[--C-:B------:R-:W-:Y:S01]  /*0e40*/  @!P0 IMAD.IADD R18, R18, 0x1, -R26.reuse ;  /* 0x0000000112128824 */ /* 0x100fe200078e0a1a */
[----:B------:R-:W-:Y:S01]  /*0e50*/  ISETP.GE.AND P0, PT, R28, RZ, PT ;  /* 0x000000ff1c00720c */ /* 0x000fe20003f06270 */
[--C-:B------:R-:W-:Y:S01]  /*0e60*/  @!P1 IMAD.IADD R19, R19, 0x1, -R26.reuse ;  /* 0x0000000113139824 */ /* 0x100fe200078e0a1a */
[----:B------:R-:W-:Y:S01]  /*0e70*/  ISETP.GT.U32.AND P1, PT, R26, R15, PT ;  /* 0x0000000f1a00720c */ /* 0x000fe20003f24070 */
[--C-:B------:R-:W-:Y:S01]  /*0e80*/  @!P5 IMAD.IADD R20, R20, 0x1, -R26.reuse ;  /* 0x000000011414d824 */ /* 0x100fe200078e0a1a */
[----:B------:R-:W-:Y:S01]  /*0e90*/  ISETP.GT.U32.AND P5, PT, R26, R18, PT ;  /* 0x000000121a00720c */ /* 0x000fe20003fa4070 */
[--C-:B------:R-:W-:Y:S01]  /*0ea0*/  @!P6 IMAD.IADD R14, R14, 0x1, -R26.reuse ;  /* 0x000000010e0ee824 */ /* 0x100fe200078e0a1a */
[C---:B------:R-:W-:Y:S01]  /*0eb0*/  ISETP.GT.U32.AND P6, PT, R26.reuse, R19, PT ;  /* 0x000000131a00720c */ /* 0x040fe20003fc4070 */
[----:B------:R-:W-:Y:S01]  /*0ec0*/  @!P3 IMAD.IADD R21, R21, 0x1, -R26 ;  /* 0x000000011515b824 */ /* 0x000fe200078e0a1a */
[----:B------:R-:W-:Y:S01]  /*0ed0*/  ISETP.GT.U32.AND P3, PT, R26, R20, PT ;  /* 0x000000141a00720c */ /* 0x000fe20003f64070 */
[----:B------:R-:W-:Y:S01]  /*0ee0*/  IMAD.MOV.U32 R11, RZ, RZ, R0 ;  /* 0x000000ffff0b7224 */ /* 0x000fe200078e0000 */
[----:B------:R-:W-:Y:S01]  /*0ef0*/  LOP3.LUT R12, RZ, R17, RZ, 0x33, !PT ;  /* 0x00000011ff0c7212 */ /* 0x000fe200078e33ff */
[----:B------:R-:W-:Y:S01]  /*0f00*/  @!P2 IMAD.MOV R13, RZ, RZ, -R13 ;  /* 0x000000ffff0da224 */ /* 0x000fe200078e0a0d */
[----:B------:R-:W-:Y:S01]  /*0f10*/  ISETP.GE.AND P2, PT, R32, RZ, PT ;  /* 0x000000ff2000720c */ /* 0x000fe20003f46270 */
[----:B------:R-:W-:Y:S01]  /*0f20*/  @!P4 IMAD.MOV R11, RZ, RZ, -R11 ;  /* 0x000000ffff0bc224 */ /* 0x000fe200078e0a0b */
[----:B------:R-:W-:Y:S01]  /*0f30*/  ISETP.GT.U32.AND P4, PT, R26, R21, PT ;  /* 0x000000151a00720c */ /* 0x000fe20003f84070 */
[--C-:B------:R-:W-:Y:S01]  /*0f40*/  @!P1 IMAD.IADD R15, R15, 0x1, -R26.reuse ;  /* 0x000000010f0f9824 */ /* 0x100fe200078e0a1a */
[----:B------:R-:W-:Y:S01]  /*0f50*/  ISETP.GE.AND P1, PT, R33, RZ, PT ;  /* 0x000000ff2100720c */ /* 0x000fe20003f26270 */
[--C-:B------:R-:W-:Y:S01]  /*0f60*/  @!P5 IMAD.IADD R18, R18, 0x1, -R26.reuse ;  /* 0x000000011212d824 */ /* 0x100fe200078e0a1a */
[----:B------:R-:W-:Y:S01]  /*0f70*/  ISETP.GE.AND P5, PT, R34, RZ, PT ;  /* 0x000000ff2200720c */ /* 0x000fe20003fa6270 */
[--C-:B------:R-:W-:Y:S01]  /*0f80*/  @!P6 IMAD.IADD R19, R19, 0x1, -R26.reuse ;  /* 0x000000011313e824 */ /* 0x100fe200078e0a1a */
[----:B------:R-:W-:Y:S01]  /*0f90*/  ISETP.GE.AND P6, PT, R35, RZ, PT ;  /* 0x000000ff2300720c */ /* 0x000fe20003fc6270 */
[----:B------:R-:W-:Y:S01]  /*0fa0*/  @!P3 IMAD.IADD R20, R20, 0x1, -R26 ;  /* 0x000000011414b824 */ /* 0x000fe200078e0a1a */
[----:B------:R-:W-:Y:S01]  /*0fb0*/  ISETP.GE.AND P3, PT, R36, RZ, PT ;  /* 0x000000ff2400720c */ /* 0x000fe20003f66270 */
[----:B------:R-:W0:Y:S01]  /*0fc0*/  LDC R24, c[0x0][0x3ac] ;  /* 0x0000eb00ff187b82 */ /* 0x000e220000000800 */
[----:B---3--:R-:W-:Y:S01]  /*0fd0*/  IMAD R22, R22, UR8, RZ ;  /* 0x0000000816167c24 */ /* 0x008fe2000f8e02ff */
[----:B------:R-:W-:Y:S01]  /*0fe0*/  LOP3.LUT R16, R70, 0x50, RZ, 0xfc, !PT ;  /* 0x0000005046107812 */ /* 0x000fe200078efcff */
[----:B------:R-:W-:Y:S01]  /*0ff0*/  @!P2 IMAD.MOV R14, RZ, RZ, -R14 ;  /* 0x000000ffff0ea224 */ /* 0x000fe200078e0a0e */
[----:B------:R-:W-:Y:S01]  /*1000*/  LOP3.LUT R65, R2, 0x40, RZ, 0x3c, !PT ;  /* 0x0000004002417812 */ /* 0x000fe200078e3cff */
[----:B------:R-:W-:Y:S01]  /*1010*/  @!P4 IMAD.IADD R21, R21, 0x1, -R26 ;  /* 0x000000011515c824 */ /* 0x000fe200078e0a1a */
[----:B------:R-:W-:Y:S01]  /*1020*/  ISETP.NE.AND P4, PT, R17, RZ, PT ;  /* 0x000000ff1100720c */ /* 0x000fe20003f85270 */
[----:B------:R-:W-:Y:S01]  /*1030*/  @!P1 IMAD.MOV R15, RZ, RZ, -R15 ;  /* 0x000000ffff0f9224 */ /* 0x000fe200078e0a0f */
[----:B------:R-:W-:Y:S01]  /*1040*/  LEA.HI R17, R10, 0x58, RZ, 0x1b ;  /* 0x000000580a117811 */ /* 0x000fe200078fd8ff */
[----:B------:R-:W-:Y:S01]  /*1050*/  @!P5 IMAD.MOV R18, RZ, RZ, -R18 ;  /* 0x000000ffff12d224 */ /* 0x000fe200078e0a12 */
[C---:B------:R-:W-:Y:S01]  /*1060*/  SEL R11, R12.reuse, R11, !P4 ;  /* 0x0000000b0c0b7207 */ /* 0x040fe20006000000 */
[----:B------:R-:W-:Y:S01]  /*1070*/  @!P6 IMAD.MOV R19, RZ, RZ, -R19 ;  /* 0x000000ffff13e224 */ /* 0x000fe200078e0a13 */
[C---:B------:R-:W-:Y:S01]  /*1080*/  SEL R13, R12.reuse, R13, !P4 ;  /* 0x0000000d0c0d7207 */ /* 0x040fe20006000000 */
[----:B------:R-:W-:Y:S01]  /*1090*/  @!P3 IMAD.MOV R20, RZ, RZ, -R20 ;  /* 0x000000ffff14b224 */ /* 0x000fe200078e0a14 */
[C---:B------:R-:W-:Y:S01]  /*10a0*/  SEL R14, R12.reuse, R14, !P4 ;  /* 0x0000000e0c0e7207 */ /* 0x040fe20006000000 */
[----:B------:R-:W-:Y:S01]  /*10b0*/  @!P0 IMAD.MOV R21, RZ, RZ, -R21 ;  /* 0x000000ffff158224 */ /* 0x000fe200078e0a15 */
[C---:B------:R-:W-:Y:S01]  /*10c0*/  SEL R15, R12.reuse, R15, !P4 ;  /* 0x0000000f0c0f7207 */ /* 0x040fe20006000000 */
[----:B------:R-:W-:Y:S01]  /*10d0*/  IMAD R11, R11, UR5, RZ ;  /* 0x000000050b0b7c24 */ /* 0x000fe2000f8e02ff */
[C---:B------:R-:W-:Y:S01]  /*10e0*/  SEL R18, R12.reuse, R18, !P4 ;  /* 0x000000120c127207 */ /* 0x040fe20006000000 */
[----:B------:R-:W-:Y:S01]  /*10f0*/  IMAD R13, R13, UR5, RZ ;  /* 0x000000050d0d7c24 */ /* 0x000fe2000f8e02ff */
[----:B------:R-:W-:Y:S01]  /*1100*/  SEL R19, R12, R19, !P4 ;  /* 0x000000130c137207 */ /* 0x000fe20006000000 */
[----:B------:R-:W-:Y:S01]  /*1110*/  IMAD R14, R14, UR5, RZ ;  /* 0x000000050e0e7c24 */ /* 0x000fe2000f8e02ff */
[C---:B------:R-:W-:Y:S01]  /*1120*/  SEL R20, R12.reuse, R20, !P4 ;  /* 0x000000140c147207 */ /* 0x040fe20006000000 */
[----:B------:R-:W-:Y:S01]  /*1130*/  IMAD R15, R15, UR5, RZ ;  /* 0x000000050f0f7c24 */ /* 0x000fe2000f8e02ff */
[----:B------:R-:W-:Y:S01]  /*1140*/  SEL R12, R12, R21, !P4 ;  /* 0x000000150c0c7207 */ /* 0x000fe20006000000 */
[----:B------:R-:W-:Y:S01]  /*1150*/  IMAD R18, R18, UR5, RZ ;  /* 0x0000000512127c24 */ /* 0x000fe2000f8e02ff */
[----:B-----5:R-:W-:Y:S01]  /*1160*/  LEA R88, P6, R22, UR12, 0x1 ;  /* 0x0000000c16587c11 */ /* 0x020fe2000f8c08ff */
[----:B------:R-:W-:Y:S01]  /*1170*/  IMAD R19, R19, UR5, RZ ;  /* 0x0000000513137c24 */ /* 0x000fe2000f8e02ff */
[C---:B------:R-:W-:Y:S01]  /*1180*/  LEA R86, P0, R11.reuse, UR14, 0x1 ;  /* 0x0000000e0b567c11 */ /* 0x040fe2000f8008ff */
[----:B------:R-:W-:Y:S01]  /*1190*/  IMAD R20, R20, UR5, RZ ;  /* 0x0000000514147c24 */ /* 0x000fe2000f8e02ff */
[----:B------:R-:W-:Y:S01]  /*11a0*/  LEA.HI.X.SX32 R89, R22, UR13, 0x1, P6 ;  /* 0x0000000d16597c11 */ /* 0x000fe2000b0f0eff */
[----:B------:R-:W-:Y:S01]  /*11b0*/  IMAD R12, R12, UR5, RZ ;  /* 0x000000050c0c7c24 */ /* 0x000fe2000f8e02ff */
[----:B------:R-:W-:Y:S01]  /*11c0*/  LEA.HI.X.SX32 R87, R11, UR15, 0x1, P0 ;  /* 0x0000000f0b577c11 */ /* 0x000fe200080f0eff */
[----:B------:R-:W-:Y:S01]  /*11d0*/  IMAD.SHL.U32 R9, R10, 0x20, RZ ;  /* 0x000000200a097824 */ /* 0x000fe200078e00ff */
[----:B------:R-:W-:Y:S01]  /*11e0*/  LEA R84, P1, R13, UR14, 0x1 ;  /* 0x0000000e0d547c11 */ /* 0x000fe2000f8208ff */
[----:B0-----:R-:W-:Y:S01]  /*11f0*/  IMAD R22, R5, R24, RZ ;  /* 0x0000001805167224 */ /* 0x001fe200078e02ff */
[----:B------:R-:W-:Y:S01]  /*1200*/  LEA R82, P2, R14, UR14, 0x1 ;  /* 0x0000000e0e527c11 */ /* 0x000fe2000f8408ff */
[-C--:B------:R-:W-:Y:S01]  /*1210*/  IMAD R26, R17, R60.reuse, RZ ;  /* 0x0000003c111a7224 */ /* 0x080fe200078e02ff */
[----:B------:R-:W-:Y:S01]  /*1220*/  LEA R80, P3, R15, UR14, 0x1 ;  /* 0x0000000e0f507c11 */ /* 0x000fe2000f8608ff */
[----:B------:R-:W-:Y:S01]  /*1230*/  IMAD R53, R16, R60, RZ ;  /* 0x0000003c10357224 */ /* 0x000fe200078e02ff */
[----:B------:R-:W-:Y:S01]  /*1240*/  LEA R78, P4, R18, UR14, 0x1 ;  /* 0x0000000e124e7c11 */ /* 0x000fe2000f8808ff */
[----:B------:R-:W0:Y:S01]  /*1250*/  LDCU UR5, c[0x0][0x3a0] ;  /* 0x00007400ff0577ac */ /* 0x000e220008000800 */
[----:B------:R-:W-:-:S02]  /*1260*/  LEA R76, P5, R19, UR14, 0x1 ;  /* 0x0000000e134c7c11 */ /* 0x000fc4000f8a08ff */
[----:B------:R-:W-:Y:S02]  /*1270*/  LEA R74, P6, R20, UR14, 0x1 ;  /* 0x0000000e144a7c11 */ /* 0x000fe4000f8c08ff */
[----:B------:R-:W-:Y:S02]  /*1280*/  LEA R72, P0, R12, UR14, 0x1 ;  /* 0x0000000e0c487c11 */ /* 0x000fe4000f8008ff */
[----:B------:R-:W-:Y:S02]  /*1290*/  LOP3.LUT R0, R9, 0x200, RZ, 0xc0, !PT ;  /* 0x0000020009007812 */ /* 0x000fe400078ec0ff */
[----:B------:R-:W-:Y:S02]  /*12a0*/  LEA.HI.X.SX32 R85, R13, UR15, 0x1, P1 ;  /* 0x0000000f0d557c11 */ /* 0x000fe400088f0eff */
[----:B------:R-:W-:Y:S02]  /*12b0*/  LEA.HI.X.SX32 R83, R14, UR15, 0x1, P2 ;  /* 0x0000000f0e537c11 */ /* 0x000fe400090f0eff */
[----:B------:R-:W-:-:S02]  /*12c0*/  LEA.HI.X.SX32 R81, R15, UR15, 0x1, P3 ;  /* 0x0000000f0f517c11 */ /* 0x000fc400098f0eff */
[----:B------:R-:W-:Y:S02]  /*12d0*/  LEA.HI.X.SX32 R79, R18, UR15, 0x1, P4 ;  /* 0x0000000f124f7c11 */ /* 0x000fe4000a0f0eff */
[----:B------:R-:W-:Y:S02]  /*12e0*/  LEA.HI.X.SX32 R77, R19, UR15, 0x1, P5 ;  /* 0x0000000f134d7c11 */ /* 0x000fe4000a8f0eff */
[----:B------:R-:W-:Y:S02]  /*12f0*/  LEA.HI.X.SX32 R75, R20, UR15, 0x1, P6 ;  /* 0x0000000f144b7c11 */ /* 0x000fe4000b0f0eff */
[----:B------:R-:W-:Y:S02]  /*1300*/  LEA.HI.X.SX32 R73, R12, UR15, 0x1, P0 ;  /* 0x0000000f0c497c11 */ /* 0x000fe400080f0eff */
[C---:B------:R-:W-:Y:S02]  /*1310*/  LOP3.LUT R11, R70.reuse, 0x28, RZ, 0xfc, !PT ;  /* 0x00000028460b7812 */ /* 0x040fe400078efcff */
[----:B------:R-:W-:-:S02]  /*1320*/  LOP3.LUT R12, R70, 0x30, RZ, 0xfc, !PT ;  /* 0x00000030460c7812 */ /* 0x000fc400078efcff */
[----:B------:R-:W-:Y:S01]  /*1330*/  LEA.HI R13, R10, 0x38, RZ, 0x1b ;  /* 0x000000380a0d7811 */ /* 0x000fe200078fd8ff */
[-C--:B------:R-:W-:Y:S01]  /*1340*/  IMAD R57, R11, R60.reuse, RZ ;  /* 0x0000003c0b397224 */ /* 0x080fe200078e02ff */
[----:B------:R-:W-:Y:S01]  /*1350*/  LOP3.LUT R14, R70, 0x40, RZ, 0xfc, !PT ;  /* 0x00000040460e7812 */ /* 0x000fe200078efcff */
[-C--:B------:R-:W-:Y:S01]  /*1360*/  IMAD R56, R12, R60.reuse, RZ ;  /* 0x0000003c0c387224 */ /* 0x080fe200078e02ff */
[C---:B------:R-:W-:Y:S01]  /*1370*/  LOP3.LUT R15, R70.reuse, 0x48, RZ, 0xfc, !PT ;  /* 0x00000048460f7812 */ /* 0x040fe200078efcff */
[-C--:B------:R-:W-:Y:S01]  /*1380*/  IMAD R27, R13, R60.reuse, RZ ;  /* 0x0000003c0d1b7224 */ /* 0x080fe200078e02ff */
[----:B------:R-:W-:Y:S01]  /*1390*/  LOP3.LUT R18, R70, 0x60, RZ, 0xfc, !PT ;  /* 0x0000006046127812 */ /* 0x000fe200078efcff */
[-C--:B------:R-:W-:Y:S01]  /*13a0*/  IMAD R55, R14, R60.reuse, RZ ;  /* 0x0000003c0e377224 */ /* 0x080fe200078e02ff */
[C---:B------:R-:W-:Y:S01]  /*13b0*/  LOP3.LUT R19, R70.reuse, 0x68, RZ, 0xfc, !PT ;  /* 0x0000006846137812 */ /* 0x040fe200078efcff */
[-C--:B------:R-:W-:Y:S01]  /*13c0*/  IMAD R54, R15, R60.reuse, RZ ;  /* 0x0000003c0f367224 */ /* 0x080fe200078e02ff */
[----:B------:R-:W-:Y:S01]  /*13d0*/  LOP3.LUT R20, R70, 0x70, RZ, 0xfc, !PT ;  /* 0x0000007046147812 */ /* 0x000fe200078efcff */
[-C--:B------:R-:W-:Y:S01]  /*13e0*/  IMAD R52, R18, R60.reuse, RZ ;  /* 0x0000003c12347224 */ /* 0x080fe200078e02ff */
[----:B------:R-:W-:Y:S01]  /*13f0*/  LEA.HI R21, R10, 0x78, RZ, 0x1b ;  /* 0x000000780a157811 */ /* 0x000fe200078fd8ff */
[----:B------:R-:W-:Y:S01]  /*1400*/  IMAD R51, R19, R60, RZ ;  /* 0x0000003c13337224 */ /* 0x000fe200078e02ff */
[----:B------:R-:W-:Y:S01]  /*1410*/  IADD3 R0, PT, PT, R23, UR4, R0 ;  /* 0x0000000417007c10 */ /* 0x000fe2000fffe000 */
[----:B------:R-:W-:-:S02]  /*1420*/  IMAD.SHL.U32 R23, R24, 0x80, RZ ;  /* 0x0000008018177824 */ /* 0x000fc400078e00ff */
[----:B------:R-:W-:Y:S02]  /*1430*/  IMAD.SHL.U32 R24, R60, 0x80, RZ ;  /* 0x000000803c187824 */ /* 0x000fe400078e00ff */
[-C--:B------:R-:W-:Y:S02]  /*1440*/  IMAD R25, R21, R60.reuse, RZ ;  /* 0x0000003c15197224 */ /* 0x080fe400078e02ff */
[-C--:B------:R-:W-:Y:S02]  /*1450*/  IMAD R50, R20, R60.reuse, RZ ;  /* 0x0000003c14327224 */ /* 0x080fe400078e02ff */
[----:B0-----:R-:W-:-:S07]  /*1460*/  IMAD R60, R69, R60, RZ ;  /* 0x0000003c453c7224 */ /* 0x001fce00078e02ff */
.L_x_1:
[----:B------:R-:W-:Y:S01]  /*1470*/  ISETP.GE.AND P1, PT, R69, UR5, PT ;  /* 0x0000000545007c0c */ /* 0x000fe2000bf26270 */
[----:B------:R-:W-:Y:S01]  /*1480*/  IMAD.WIDE R30, R60, 0x2, R88 ;  /* 0x000000023c1e7825 */ /* 0x000fe200078e0258 */
[----:B------:R-:W-:Y:S02]  /*1490*/  PRMT R107, RZ, 0x7610, R107 ;  /* 0x00007610ff6b7816 */ /* 0x000fe4000000006b */
[----:B------:R-:W-:Y:S01]  /*14a0*/  ISETP.GE.AND P0, PT, R70, UR5, PT ;  /* 0x0000000546007c0c */ /* 0x000fe2000bf06270 */
[----:B------:R-:W-:Y:S01]  /*14b0*/  IMAD.WIDE R28, R49, 0x2, R88 ;  /* 0x00000002311c7825 */ /* 0x000fe200078e0258 */
[----:B------:R-:W-:Y:S02]  /*14c0*/  PRMT R105, RZ, 0x7610, R105 ;  /* 0x00007610ff697816 */ /* 0x000fe40000000069 */
[----:B------:R-:W-:Y:S01]  /*14d0*/  ISETP.GE.AND P2, PT, R68, UR5, PT ;  /* 0x0000000544007c0c */ /* 0x000fe2000bf46270 */
[----:B------:R-:W-:Y:S01]  /*14e0*/  IMAD.WIDE R32, R59, 0x2, R88 ;  /* 0x000000023b207825 */ /* 0x000fe200078e0258 */
[----:B------:R-:W-:-:S02]  /*14f0*/  PRMT R109, RZ, 0x7610, R109 ;  /* 0x00007610ff6d7816 */ /* 0x000fc4000000006d */
[----:B------:R-:W-:Y:S01]  /*1500*/  ISETP.GE.AND P3, PT, R67, UR5, PT ;  /* 0x0000000543007c0c */ /* 0x000fe2000bf66270 */
[----:B------:R-:W2:Y:S01]  /*1510*/  @!P1 LDG.E.U16 R107, desc[UR6][R30.64] ;  /* 0x000000061e6b9981 */ /* 0x000ea2000c1e1500 */
[----:B------:R-:W-:Y:S02]  /*1520*/  ISETP.GE.AND P1, PT, R11, UR5, PT ;  /* 0x000000050b007c0c */ /* 0x000fe4000bf26270 */
[----:B------:R-:W-:Y:S01]  /*1530*/  PRMT R103, RZ, 0x7610, R103 ;  /* 0x00007610ff677816 */ /* 0x000fe20000000067 */
[----:B------:R0:W3:Y:S01]  /*1540*/  @!P0 LDG.E.U16 R105, desc[UR6][R28.64] ;  /* 0x000000061c698981 */ /* 0x0000e2000c1e1500 */
[----:B------:R-:W-:-:S03]  /*1550*/  PRMT R93, RZ, 0x7610, R93 ;  /* 0x00007610ff5d7816 */ /* 0x000fc6000000005d */
[----:B------:R1:W4:Y:S01]  /*1560*/  @!P2 LDG.E.U16 R109, desc[UR6][R32.64] ;  /* 0x00000006206da981 */ /* 0x000322000c1e1500 */
[----:B0-----:R-:W-:-:S05]  /*1570*/  IMAD.WIDE R28, R57, 0x2, R88 ;  /* 0x00000002391c7825 */ /* 0x001fca00078e0258 */
[----:B------:R-:W5:Y:S01]  /*1580*/  @!P1 LDG.E.U16 R103, desc[UR6][R28.64] ;  /* 0x000000061c679981 */ /* 0x000f62000c1e1500 */
[----:B------:R-:W-:Y:S01]  /*1590*/  ISETP.GE.AND P1, PT, R13, UR5, PT ;  /* 0x000000050d007c0c */ /* 0x000fe2000bf26270 */
[----:B-1----:R-:W-:-:S12]  /*15a0*/  IMAD.WIDE R32, R27, 0x2, R88 ;  /* 0x000000021b207825 */ /* 0x002fd800078e0258 */
[----:B------:R-:W2:Y:S01]  /*15b0*/  @!P1 LDG.E.U16 R93, desc[UR6][R32.64] ;  /* 0x00000006205d9981 */ /* 0x000ea2000c1e1500 */
[----:B------:R-:W-:Y:S01]  /*15c0*/  ISETP.GE.AND P0, PT, R66, UR5, PT ;  /* 0x0000000542007c0c */ /* 0x000fe2000bf06270 */
[----:B------:R-:W-:Y:S01]  /*15d0*/  IMAD.WIDE R36, R58, 0x2, R88 ;  /* 0x000000023a247825 */ /* 0x000fe200078e0258 */
[----:B------:R-:W-:Y:S02]  /*15e0*/  PRMT R113, RZ, 0x7610, R113 ;  /* 0x00007610ff717816 */ /* 0x000fe40000000071 */
[----:B------:R-:W-:-:S09]  /*15f0*/  PRMT R97, RZ, 0x7610, R97 ;  /* 0x00007610ff617816 */ /* 0x000fd20000000061 */
[----:B------:R-:W4:Y:S01]  /*1600*/  @!P0 LDG.E.U16 R113, desc[UR6][R36.64] ;  /* 0x0000000624718981 */ /* 0x000f22000c1e1500 */
[----:B------:R-:W-:Y:S01]  /*1610*/  ISETP.GE.AND P0, PT, R12, UR5, PT ;  /* 0x000000050c007c0c */ /* 0x000fe2000bf06270 */
[----:B------:R-:W-:Y:S01]  /*1620*/  IMAD.WIDE R30, R56, 0x2, R88 ;  /* 0x00000002381e7825 */ /* 0x000fe200078e0258 */
[----:B------:R-:W-:-:S03]  /*1630*/  PRMT R111, RZ, 0x7610, R111 ;  /* 0x00007610ff6f7816 */ /* 0x000fc6000000006f */
[----:B------:R-:W-:Y:S01]  /*1640*/  IMAD.WIDE R34, R48, 0x2, R88 ;  /* 0x0000000230227825 */ /* 0x000fe200078e0258 */
[----:B------:R-:W-:-:S04]  /*1650*/  PRMT R43, RZ, 0x7610, R43 ;  /* 0x00007610ff2b7816 */ /* 0x000fc8000000002b */
[----:B------:R0:W4:Y:S04]  /*1660*/  @!P3 LDG.E.U16 R111, desc[UR6][R34.64] ;  /* 0x00000006226fb981 */ /* 0x000128000c1e1500 */
[----:B------:R1:W4:Y:S01]  /*1670*/  @!P0 LDG.E.U16 R97, desc[UR6][R30.64] ;  /* 0x000000061e618981 */ /* 0x000322000c1e1500 */
[----:B------:R-:W-:Y:S01]  /*1680*/  ISETP.GE.AND P0, PT, R14, UR5, PT ;  /* 0x000000050e007c0c */ /* 0x000fe2000bf06270 */
[----:B0-----:R-:W-:-:S12]  /*1690*/  IMAD.WIDE R34, R55, 0x2, R88 ;  /* 0x0000000237227825 */ /* 0x001fd800078e0258 */
[----:B------:R-:W4:Y:S01]  /*16a0*/  @!P0 LDG.E.U16 R43, desc[UR6][R34.64] ;  /* 0x00000006222b8981 */ /* 0x000f22000c1e1500 */
[----:B------:R-:W-:Y:S01]  /*16b0*/  ISETP.GE.AND P0, PT, R16, UR5, PT ;  /* 0x0000000510007c0c */ /* 0x000fe2000bf06270 */
[----:B-1----:R-:W-:Y:S01]  /*16c0*/  IMAD.WIDE R30, R53, 0x2, R88 ;  /* 0x00000002351e7825 */ /* 0x002fe200078e0258 */
[----:B------:R-:W-:Y:S02]  /*16d0*/  PRMT R37, RZ, 0x7610, R37 ;  /* 0x00007610ff257816 */ /* 0x000fe40000000025 */
[----:B------:R-:W-:Y:S01]  /*16e0*/  ISETP.GE.AND P1, PT, R15, UR5, PT ;  /* 0x000000050f007c0c */ /* 0x000fe2000bf26270 */
[----:B------:R-:W-:Y:S01]  /*16f0*/  IMAD.WIDE R28, R54, 0x2, R88 ;  /* 0x00000002361c7825 */ /* 0x000fe200078e0258 */
[----:B------:R-:W-:-:S07]  /*1700*/  PRMT R39, RZ, 0x7610, R39 ;  /* 0x00007610ff277816 */ /* 0x000fce0000000027 */
[----:B------:R-:W4:Y:S01]  /*1710*/  @!P0 LDG.E.U16 R37, desc[UR6][R30.64] ;  /* 0x000000061e258981 */ /* 0x000f22000c1e1500 */
[----:B------:R-:W-:Y:S02]  /*1720*/  ISETP.GE.AND P0, PT, R18, UR5, PT ;  /* 0x0000000512007c0c */ /* 0x000fe4000bf06270 */
[----:B------:R-:W-:Y:S01]  /*1730*/  PRMT R91, RZ, 0x7610, R91 ;  /* 0x00007610ff5b7816 */ /* 0x000fe2000000005b */
[----:B------:R0:W4:Y:S01]  /*1740*/  @!P1 LDG.E.U16 R39, desc[UR6][R28.64] ;  /* 0x000000061c279981 */ /* 0x000122000c1e1500 */
[----:B------:R-:W-:Y:S01]  /*1750*/  ISETP.GE.AND P1, PT, R17, UR5, PT ;  /* 0x0000000511007c0c */ /* 0x000fe2000bf26270 */
[----:B0-----:R-:W-:-:S08]  /*1760*/  IMAD.WIDE R28, R52, 0x2, R88 ;  /* 0x00000002341c7825 */ /* 0x001fd000078e0258 */
[----:B------:R-:W4:Y:S01]  /*1770*/  @!P0 LDG.E.U16 R91, desc[UR6][R28.64] ;  /* 0x000000061c5b8981 */ /* 0x000f22000c1e1500 */
[----:B------:R-:W-:Y:S01]  /*1780*/  ISETP.GE.AND P0, PT, R20, UR5, PT ;  /* 0x0000000514007c0c */ /* 0x000fe2000bf06270 */
[----:B------:R-:W-:Y:S01]  /*1790*/  IMAD.WIDE R32, R26, 0x2, R88 ;  /* 0x000000021a207825 */ /* 0x000fe200078e0258 */
[----:B------:R-:W-:Y:S02]  /*17a0*/  PRMT R41, RZ, 0x7610, R41 ;  /* 0x00007610ff297816 */ /* 0x000fe40000000029 */
[----:B------:R-:W-:Y:S01]  /*17b0*/  PRMT R99, RZ, 0x7610, R99 ;  /* 0x00007610ff637816 */ /* 0x000fe20000000063 */
[----:B------:R-:W-:-:S03]  /*17c0*/  IMAD.WIDE R34, R50, 0x2, R88 ;  /* 0x0000000232227825 */ /* 0x000fc600078e0258 */
[----:B------:R0:W4:Y:S01]  /*17d0*/  @!P1 LDG.E.U16 R41, desc[UR6][R32.64] ;  /* 0x0000000620299981 */ /* 0x000122000c1e1500 */
[----:B------:R-:W-:-:S04]  /*17e0*/  ISETP.GE.AND P1, PT, R19, UR5, PT ;  /* 0x0000000513007c0c */ /* 0x000fc8000bf26270 */
[----:B------:R-:W4:Y:S01]  /*17f0*/  @!P0 LDG.E.U16 R99, desc[UR6][R34.64] ;  /* 0x0000000622638981 */ /* 0x000f22000c1e1500 */
[----:B------:R-:W-:Y:S01]  /*1800*/  ISETP.GE.AND P0, PT, R21, UR5, PT ;  /* 0x0000000515007c0c */ /* 0x000fe2000bf06270 */
[----:B------:R-:W-:Y:S01]  /*1810*/  IMAD.WIDE R30, R51, 0x2, R88 ;  /* 0x00000002331e7825 */ /* 0x000fe200078e0258 */
[----:B------:R-:W-:Y:S02]  /*1820*/  PRMT R95, RZ, 0x7610, R95 ;  /* 0x00007610ff5f7816 */ /* 0x000fe4000000005f */
[----:B------:R-:W-:Y:S01]  /*1830*/  PRMT R101, RZ, 0x7610, R101 ;  /* 0x00007610ff657816 */ /* 0x000fe20000000065 */
[----:B0-----:R-:W-:-:S03]  /*1840*/  IMAD.WIDE R32, R25, 0x2, R88 ;  /* 0x0000000219207825 */ /* 0x001fc600078e0258 */
[----:B------:R0:W4:Y:S05]  /*1850*/  @!P1 LDG.E.U16 R95, desc[UR6][R30.64] ;  /* 0x000000061e5f9981 */ /* 0x00012a000c1e1500 */
[----:B------:R1:W4:Y:S01]  /*1860*/  @!P0 LDG.E.U16 R101, desc[UR6][R32.64] ;  /* 0x0000000620658981 */ /* 0x000322000c1e1500 */
[----:B------:R-:W-:Y:S01]  /*1870*/  BAR.SYNC.DEFER_BLOCKING 0x0 ;  /* 0x0000000000007b1d */ /* 0x000fe20000010000 */
[----:B------:R-:W-:Y:S01]  /*1880*/  ISETP.GE.AND P0, PT, R5, UR5, PT ;  /* 0x0000000505007c0c */ /* 0x000fe2000bf06270 */
[C---:B0-----:R-:W-:Y:S01]  /*1890*/  IMAD.WIDE R30, R22.reuse, 0x2, R72 ;  /* 0x00000002161e7825 */ /* 0x041fe200078e0248 */
[----:B------:R-:W-:Y:S02]  /*18a0*/  PRMT R34, RZ, 0x7610, R34 ;  /* 0x00007610ff227816 */ /* 0x000fe40000000022 */
[----:B------:R-:W-:Y:S01]  /*18b0*/  PRMT R35, RZ, 0x7610, R35 ;  /* 0x00007610ff237816 */ /* 0x000fe20000000023 */
[----:B------:R-:W-:Y:S01]  /*18c0*/  IMAD.WIDE R28, R22, 0x2, R74 ;  /* 0x00000002161c7825 */ /* 0x000fe200078e024a */
[----:B------:R-:W-:-:S02]  /*18d0*/  PRMT R90, RZ, 0x7610, R90 ;  /* 0x00007610ff5a7816 */ /* 0x000fc4000000005a */
[----:B------:R-:W-:Y:S01]  /*18e0*/  PRMT R92, RZ, 0x7610, R92 ;  /* 0x00007610ff5c7816 */ /* 0x000fe2000000005c */
[----:B-1----:R-:W-:Y:S01]  /*18f0*/  IMAD.WIDE R32, R22, 0x2, R76 ;  /* 0x0000000216207825 */ /* 0x002fe200078e024c */
[----:B------:R-:W-:-:S03]  /*1900*/  PRMT R94, RZ, 0x7610, R94 ;  /* 0x00007610ff5e7816 */ /* 0x000fc6000000005e */
[----:B------:R0:W4:Y:S04]  /*1910*/  @!P0 LDG.E.U16 R34, desc[UR6][R30.64] ;  /* 0x000000061e228981 */ /* 0x000128000c1e1500 */
[----:B------:R1:W4:Y:S04]  /*1920*/  @!P0 LDG.E.U16 R35, desc[UR6][R28.64] ;  /* 0x000000061c238981 */ /* 0x000328000c1e1500 */
[----:B------:R1:W4:Y:S01]  /*1930*/  @!P0 LDG.E.U16 R90, desc[UR6][R32.64] ;  /* 0x00000006205a8981 */ /* 0x000322000c1e1500 */
[----:B0-----:R-:W-:-:S04]  /*1940*/  IMAD.WIDE R30, R22, 0x2, R78 ;  /* 0x00000002161e7825 */ /* 0x001fc800078e024e */
[----:B-1----:R-:W-:-:S04]  /*1950*/  IMAD.WIDE R28, R22, 0x2, R80 ;  /* 0x00000002161c7825 */ /* 0x002fc800078e0250 */
[C---:B------:R-:W-:Y:S01]  /*1960*/  IMAD.WIDE R32, R22.reuse, 0x2, R82 ;  /* 0x0000000216207825 */ /* 0x040fe200078e0252 */
[----:B------:R0:W4:Y:S03]  /*1970*/  @!P0 LDG.E.U16 R92, desc[UR6][R28.64] ;  /* 0x000000061c5c8981 */ /* 0x000126000c1e1500 */
[----:B0-----:R-:W-:Y:S01]  /*1980*/  IMAD.WIDE R28, R22, 0x2, R86 ;  /* 0x00000002161c7825 */ /* 0x001fe200078e0256 */
[----:B---3--:R0:W-:Y:S02]  /*1990*/  STS.U16 [R4+UR4], R105 ;  /* 0x0000006904007988 */ /* 0x0081e40008000404 */
[----:B0-----:R-:W-:Y:S02]  /*19a0*/  PRMT R105, RZ, 0x7610, R105 ;  /* 0x00007610ff697816 */ /* 0x001fe40000000069 */
[----:B-----5:R0:W-:Y:S04]  /*19b0*/  STS.U16 [R4+UR4+0xa00], R103 ;  /* 0x000a006704007988 */ /* 0x0201e80008000404 */
[----:B------:R1:W3:Y:S01]  /*19c0*/  @!P0 LDG.E.U16 R105, desc[UR6][R30.64] ;  /* 0x000000061e698981 */ /* 0x0002e2000c1e1500 */
[----:B0-----:R-:W-:-:S03]  /*19d0*/  PRMT R103, RZ, 0x7610, R103 ;  /* 0x00007610ff677816 */ /* 0x001fc60000000067 */
[----:B--2---:R0:W-:Y:S01]  /*19e0*/  STS.U16 [R4+UR4+0xe00], R93 ;  /* 0x000e005d04007988 */ /* 0x0041e20008000404 */
[----:B-1----:R-:W-:-:S03]  /*19f0*/  IMAD.WIDE R30, R22, 0x2, R84 ;  /* 0x00000002161e7825 */ /* 0x002fc600078e0254 */
[----:B------:R-:W2:Y:S04]  /*1a00*/  @!P0 LDG.E.U16 R103, desc[UR6][R32.64] ;  /* 0x0000000620678981 */ /* 0x000ea8000c1e1500 */
[----:B------:R-:W5:Y:S01]  /*1a10*/  @!P0 LDG.E.U16 R94, desc[UR6][R30.64] ;  /* 0x000000061e5e8981 */ /* 0x000f62000c1e1500 */
[----:B0-----:R-:W-:-:S06]  /*1a20*/  PRMT R93, RZ, 0x7610, R93 ;  /* 0x00007610ff5d7816 */ /* 0x001fcc000000005d */
[----:B------:R-:W3:Y:S04]  /*1a30*/  @!P0 LDG.E.U16 R93, desc[UR6][R28.64] ;  /* 0x000000061c5d8981 */ /* 0x000ee8000c1e1500 */
[----:B------:R-:W-:Y:S04]  /*1a40*/  STS.U16 [R4+UR4+0x200], R107 ;  /* 0x0002006b04007988 */ /* 0x000fe80008000404 */
[----:B----4-:R-:W-:Y:S04]  /*1a50*/  STS.U16 [R4+UR4+0x400], R109 ;  /* 0x0004006d04007988 */ /* 0x010fe80008000404 */
[----:B------:R-:W-:Y:S04]  /*1a60*/  STS.U16 [R4+UR4+0x600], R111 ;  /* 0x0006006f04007988 */ /* 0x000fe80008000404 */
        /* <DEDUP_REMOVED lines=13> */
[----:B--2---:R-:W-:Y:S04]  /*1b40*/  STS.U16 [R62+UR4+0x2a00], R103 ;  /* 0x002a00673e007988 */ /* 0x004fe80008000404 */
[----:B------:R-:W-:Y:S04]  /*1b50*/  STS.U16 [R63+UR4+0x2400], R90 ;  /* 0x0024005a3f007988 */ /* 0x000fe80008000404 */
[----:B-----5:R-:W-:Y:S04]  /*1b60*/  STS.U16 [R63+UR4+0x2c00], R94 ;  /* 0x002c005e3f007988 */ /* 0x020fe80008000404 */
[----:B---3--:R-:W-:Y:S04]  /*1b70*/  STS.U16 [R64+UR4+0x2600], R105 ;  /* 0x0026006940007988 */ /* 0x008fe80008000404 */
[----:B------:R-:W-:Y:S01]  /*1b80*/  STS.U16 [R64+UR4+0x2e00], R93 ;  /* 0x002e005d40007988 */ /* 0x000fe20008000404 */
[----:B------:R-:W-:Y:S06]  /*1b90*/  BAR.SYNC.DEFER_BLOCKING 0x0 ;  /* 0x0000000000007b1d */ /* 0x000fec0000010000 */
[----:B------:R-:W-:Y:S04]  /*1ba0*/  LDSM.16.MT88.4 R28, [R0] ;  /* 0x00000000001c783b */ /* 0x000fe80000004200 */
[----:B------:R-:W0:Y:S04]  /*1bb0*/  LDSM.16.M88.4 R36, [R2+UR4+0x2000] ;  /* 0x002000040224783b */ /* 0x000e280008000200 */
[----:B------:R-:W1:Y:S04]  /*1bc0*/  LDSM.16.MT88.4 R40, [R0+0x400] ;  /* 0x000400000028783b */ /* 0x000e680000004200 */
[----:B------:R-:W-:Y:S01]  /*1bd0*/  LDSM.16.M88.4 R32, [R65+UR4+0x2000] ;  /* 0x002000044120783b */ /* 0x000fe20008000200 */
[----:B0-----:R-:W-:Y:S03]  /*1be0*/  HMMA.16816.F32 R44, R28, R36, R44 ;  /* 0x000000241c2c723c */ /* 0x001fe6000000182c */
[----:B------:R-:W0:-:S15]  /*1bf0*/  LDSM.16.MT88.4 R28, [R0+0x800] ;  /* 0x00080000001c783b */ /* 0x000e1e0000004200 */
[----:B------:R-:W-:Y:S02]  /*1c00*/  NOP ;  /* 0x0000000000007918 */ /* 0x000fe40000000000 */
[----:B-1----:R-:W-:Y:S01]  /*1c10*/  HMMA.16816.F32 R44, R40, R38, R44 ;  /* 0x00000026282c723c */ /* 0x002fe2000000182c */
[----:B------:R-:W1:Y:S04]  /*1c20*/  LDSM.16.MT88.4 R36, [R0+0xc00] ;  /* 0x000c00000024783b */ /* 0x000e680000004200 */
[----:B------:R-:W-:-:S15]  /*1c30*/  LDSM.16.M88.4 R40, [R2+UR4+0x2080] ;  /* 0x002080040228783b */ /* 0x000fde0008000200 */
[----:B0-----:R-:W-:Y:S01]  /*1c40*/  HMMA.16816.F32 R44, R28, R32, R44 ;  /* 0x000000201c2c723c */ /* 0x001fe2000000182c */
[----:B------:R-:W0:-:S15]  /*1c50*/  LDSM.16.MT88.4 R28, [R0+0x1000] ;  /* 0x00100000001c783b */ /* 0x000e1e0000004200 */
[----:B------:R-:W-:-:S04]  /*1c60*/  NOP ;  /* 0x0000000000007918 */ /* 0x000fc80000000000 */
[----:B-1----:R-:W-:Y:S01]  /*1c70*/  HMMA.16816.F32 R36, R36, R34, R44 ;  /* 0x000000222424723c */ /* 0x002fe2000000182c */
[----:B------:R-:W1:Y:S04]  /*1c80*/  LDSM.16.MT88.4 R32, [R0+0x1400] ;  /* 0x001400000020783b */ /* 0x000e680000004200 */
[----:B------:R-:W-:-:S15]  /*1c90*/  LDSM.16.M88.4 R44, [R65+UR4+0x2080] ;  /* 0x00208004412c783b */ /* 0x000fde0008000200 */
[----:B0-----:R-:W-:Y:S01]  /*1ca0*/  HMMA.16816.F32 R28, R28, R40, R36 ;  /* 0x000000281c1c723c */ /* 0x001fe20000001824 */
[----:B------:R-:W0:-:S15]  /*1cb0*/  LDSM.16.MT88.4 R36, [R0+0x1800] ;  /* 0x001800000024783b */ /* 0x000e1e0000004200 */
[----:B------:R-:W-:-:S04]  /*1cc0*/  NOP ;  /* 0x0000000000007918 */ /* 0x000fc80000000000 */
[----:B-1----:R-:W-:Y:S01]  /*1cd0*/  HMMA.16816.F32 R28, R32, R42, R28 ;  /* 0x0000002a201c723c */ /* 0x002fe2000000181c */
[----:B------:R-:W1:Y:S01]  /*1ce0*/  LDSM.16.MT88.4 R32, [R0+0x1c00] ;  /* 0x001c00000020783b */ /* 0x000e620000004200 */
[----:B------:R-:W-:-:S05]  /*1cf0*/  VIADD R61, R61, 0xffffffff ;  /* 0xffffffff3d3d7836 */ /* 0x000fca0000000000 */
[----:B------:R-:W-:-:S13]  /*1d00*/  ISETP.NE.U32.AND P0, PT, R61, RZ, PT ;  /* 0x000000ff3d00720c */ /* 0x000fda0003f05070 */
[----:B0-----:R-:W-:Y:S01]  /*1d10*/  HMMA.16816.F32 R28, R36, R44, R28 ;  /* 0x0000002c241c723c */ /* 0x001fe2000000181c */
[----:B------:R-:W-:Y:S01]  /*1d20*/  UIADD3 UR5, UPT, UPT, UR5, -0x80, URZ ;  /* 0xffffff8005057890 */ /* 0x000fe2000fffe0ff */
[----:B------:R-:W-:-:S04]  /*1d30*/  IMAD.WIDE R86, R23, 0x2, R86 ;  /* 0x0000000217567825 */ /* 0x000fc800078e0256 */
[----:B------:R-:W-:-:S04]  /*1d40*/  IMAD.WIDE R84, R23, 0x2, R84 ;  /* 0x0000000217547825 */ /* 0x000fc800078e0254 */
[----:B------:R-:W-:-:S04]  /*1d50*/  IMAD.WIDE R82, R23, 0x2, R82 ;  /* 0x0000000217527825 */ /* 0x000fc800078e0252 */
[----:B------:R-:W-:-:S06]  /*1d60*/  IMAD.WIDE R80, R23, 0x2, R80 ;  /* 0x0000000217507825 */ /* 0x000fcc00078e0250 */
[----:B-1----:R-:W-:Y:S01]  /*1d70*/  HMMA.16816.F32 R44, R32, R46, R28 ;  /* 0x0000002e202c723c */ /* 0x002fe2000000181c */
[----:B------:R-:W-:-:S04]  /*1d80*/  IMAD.WIDE R78, R23, 0x2, R78 ;  /* 0x00000002174e7825 */ /* 0x000fc800078e024e */
[----:B------:R-:W-:-:S04]  /*1d90*/  IMAD.WIDE R76, R23, 0x2, R76 ;  /* 0x00000002174c7825 */ /* 0x000fc800078e024c */
[----:B------:R-:W-:-:S04]  /*1da0*/  IMAD.WIDE R74, R23, 0x2, R74 ;  /* 0x00000002174a7825 */ /* 0x000fc800078e024a */
[----:B------:R-:W-:-:S04]  /*1db0*/  IMAD.WIDE R72, R23, 0x2, R72 ;  /* 0x0000000217487825 */ /* 0x000fc800078e0248 */
[----:B------:R-:W-:Y:S01]  /*1dc0*/  IMAD.WIDE R88, R24, 0x2, R88 ;  /* 0x0000000218587825 */ /* 0x000fe200078e0258 */
[----:B------:R-:W-:Y:S06]  /*1dd0*/  @P0 BRA `(.L_x_1) ;  /* 0xfffffff400a40947 */ /* 0x000fec000383ffff */
[----:B------:R-:W-:Y:S02]  /*1de0*/  F2FP.F16.F32.PACK_AB R44, R45, R44 ;  /* 0x0000002c2d2c723e */ /* 0x000fe400000000ff */
[----:B------:R-:W-:-:S07]  /*1df0*/  F2FP.F16.F32.PACK_AB R46, R47, R46 ;  /* 0x0000002e2f2e723e */ /* 0x000fce00000000ff */
.L_x_0:
[----:B------:R-:W-:Y:S01]  /*1e00*/  LOP3.LUT R0, R10, 0x20, RZ, 0xc0, !PT ;  /* 0x000000200a007812 */ /* 0x000fe200078ec0ff */
[----:B------:R-:W-:Y:S01]  /*1e10*/  BAR.SYNC.DEFER_BLOCKING 0x0 ;  /* 0x0000000000007b1d */ /* 0x000fe20000010000 */
[----:B------:R-:W-:Y:S02]  /*1e20*/  LOP3.LUT R3, R9, 0x60, RZ, 0xc0, !PT ;  /* 0x0000006009037812 */ /* 0x000fe400078ec0ff */
[----:B------:R-:W-:Y:S02]  /*1e30*/  R2UR UR5, R0 ;  /* 0x00000000000572ca */ /* 0x000fe400000e0000 */
[--C-:B------:R-:W-:Y:S01]  /*1e40*/  SHF.R.S32.HI R0, RZ, 0x6, R10.reuse ;  /* 0x00000006ff007819 */ /* 0x100fe2000001140a */
[----:B------:R-:W0:Y:S01]  /*1e50*/  LDCU.128 UR8, c[0x0][0x390] ;  /* 0x00007200ff0877ac */ /* 0x000e220008000c00 */
[----:B------:R-:W-:Y:S02]  /*1e60*/  LOP3.LUT R3, R3, 0x1c, R10, 0xf8, !PT ;  /* 0x0000001c03037812 */ /* 0x000fe400078ef80a */
[----:B------:R-:W-:Y:S01]  /*1e70*/  SGXT R0, R0, 0x1 ;  /* 0x000000010000781a */ /* 0x000fe20000000200 */
[----:B------:R-:W1:Y:S01]  /*1e80*/  LDCU UR12, c[0x0][0x3b8] ;  /* 0x00007700ff0c77ac */ /* 0x000e620008000800 */
[----:B------:R-:W-:-:S02]  /*1e90*/  LOP3.LUT R2, R9, 0x300, RZ, 0xc0, !PT ;  /* 0x0000030009027812 */ /* 0x000fc400078ec0ff */
[----:B------:R-:W-:-:S03]  /*1ea0*/  LOP3.LUT R0, R3, 0x240, R0, 0x78, !PT ;  /* 0x0000024003007812 */ /* 0x000fc600078e7800 */
[----:B------:R-:W-:Y:S01]  /*1eb0*/  IMAD.U32 R5, RZ, RZ, UR5 ;  /* 0x00000005ff057e24 */ /* 0x000fe2000f8e00ff */
[----:B------:R-:W-:Y:S01]  /*1ec0*/  ULEA.HI UR5, UR5, UR4, URZ, 0x1c ;  /* 0x0000000405057291 */ /* 0x000fe2000f8fe0ff */
[----:B------:R-:W-:Y:S02]  /*1ed0*/  IMAD R71, R71, 0x4, R2 ;  /* 0x0000000447477824 */ /* 0x000fe400078e0202 */
[----:B------:R-:W-:Y:S01]  /*1ee0*/  IMAD R5, R5, 0x4, R0 ;  /* 0x0000000405057824 */ /* 0x000fe200078e0200 */
[----:B------:R-:W-:Y:S02]  /*1ef0*/  LOP3.LUT R0, R7, R70, RZ, 0xfc, !PT ;  /* 0x0000004607007212 */ /* 0x000fe400078efcff */
[----:B------:R-:W-:Y:S02]  /*1f00*/  LOP3.LUT R71, R71, 0x60, R8, 0x78, !PT ;  /* 0x0000006047477812 */ /* 0x000fe400078e7808 */
[----:B------:R-:W-:Y:S01]  /*1f10*/  LOP3.LUT R9, R5, 0x20, RZ, 0x3c, !PT ;  /* 0x0000002005097812 */ /* 0x000fe200078e3cff */
[----:B------:R-:W-:Y:S01]  /*1f20*/  STS [R5+UR4], R44 ;  /* 0x0000002c05007988 */ /* 0x000fe20008000804 */
[----:B0-----:R-:W-:Y:S01]  /*1f30*/  ISETP.GE.AND P0, PT, R6, UR10, PT ;  /* 0x0000000a06007c0c */ /* 0x001fe2000bf06270 */
[C---:B-1----:R-:W-:Y:S01]  /*1f40*/  IMAD R3, R0.reuse, UR12, RZ ;  /* 0x0000000c00037c24 */ /* 0x042fe2000f8e02ff */
[----:B------:R-:W-:Y:S01]  /*1f50*/  LOP3.LUT R7, R7, 0x8, R70, 0xfe, !PT ;  /* 0x0000000807077812 */ /* 0x000fe200078efe46 */
[----:B------:R-:W-:Y:S01]  /*1f60*/  STS [R9+UR4+0x100], R46 ;  /* 0x0001002e09007988 */ /* 0x000fe20008000804 */
[----:B------:R-:W0:Y:S01]  /*1f70*/  LDCU UR4, c[0x0][0x3b4] ;  /* 0x00007680ff0477ac */ /* 0x000e220008000800 */
[----:B------:R-:W-:Y:S01]  /*1f80*/  BAR.SYNC.DEFER_BLOCKING 0x0 ;  /* 0x0000000000007b1d */ /* 0x000fe20000010000 */
[----:B------:R-:W-:-:S02]  /*1f90*/  ISETP.LT.AND P1, PT, R0, UR11, !P0 ;  /* 0x0000000b00007c0c */ /* 0x000fc4000c721270 */
[C---:B------:R-:W-:Y:S01]  /*1fa0*/  ISETP.LT.AND P0, PT, R7.reuse, UR11, !P0 ;  /* 0x0000000b07007c0c */ /* 0x040fe2000c701270 */
[----:B------:R-:W-:Y:S02]  /*1fb0*/  IMAD R7, R7, UR12, RZ ;  /* 0x0000000c07077c24 */ /* 0x000fe4000f8e02ff */
[----:B0-----:R-:W-:-:S05]  /*1fc0*/  IMAD R2, R6, UR4, RZ ;  /* 0x0000000406027c24 */ /* 0x001fca000f8e02ff */
[C---:B------:R-:W-:Y:S01]  /*1fd0*/  LEA R4, P2, R2.reuse, UR8, 0x1 ;  /* 0x0000000802047c11 */ /* 0x040fe2000f8408ff */
[----:B------:R-:W0:Y:S03]  /*1fe0*/  LDS.U16 R11, [R71+UR5] ;  /* 0x00000005470b7984 */ /* 0x000e260008000400 */
[----:B------:R-:W-:Y:S02]  /*1ff0*/  LEA.HI.X.SX32 R0, R2, UR9, 0x1, P2 ;  /* 0x0000000902007c11 */ /* 0x000fe400090f0eff */
[----:B------:R-:W-:-:S04]  /*2000*/  LEA R2, P2, R3, R4, 0x1 ;  /* 0x0000000403027211 */ /* 0x000fc800078408ff */
[----:B------:R-:W-:-:S05]  /*2010*/  LEA.HI.X.SX32 R3, R3, R0, 0x1, P2 ;  /* 0x0000000003037211 */ /* 0x000fca00010f0eff */
[----:B0-----:R0:W-:Y:S01]  /*2020*/  @P1 STG.E.U16 desc[UR6][R2.64], R11 ;  /* 0x0000000b02001986 */ /* 0x0011e2000c101506 */
[----:B------:R-:W-:Y:S05]  /*2030*/  @!P0 EXIT ;  /* 0x000000000000894d */ /* 0x000fea0003800000 */
[----:B------:R-:W1:Y:S01]  /*2040*/  LDS.U16 R71, [R71+UR5+0x80] ;  /* 0x0000800547477984 */ /* 0x000e620008000400 */
[----:B0-----:R-:W-:-:S04]  /*2050*/  LEA R2, P0, R7, R4, 0x1 ;  /* 0x0000000407027211 */ /* 0x001fc800078008ff */
[----:B------:R-:W-:-:S05]  /*2060*/  LEA.HI.X.SX32 R3, R7, R0, 0x1, P0 ;  /* 0x0000000007037211 */ /* 0x000fca00000f0eff */
[----:B-1----:R-:W-:Y:S01]  /*2070*/  STG.E.U16 desc[UR6][R2.64], R71 ;  /* 0x0000004702007986 */ /* 0x002fe2000c101506 */
[----:B------:R-:W-:Y:S05]  /*2080*/  EXIT ;  /* 0x000000000000794d */ /* 0x000fea0003800000 */
.L_x_2:
[----:B------:R-:W-:-:S00]  /*2090*/  BRA `(.L_x_2) ;  /* 0xfffffffc00fc7947 */ /* 0x000fc0000383ffff */
[----:B------:R-:W-:-:S00]  /*20a0*/  NOP ;  /* 0x0000000000007918 */ /* 0x000fc00000000000 */
        /* <DEDUP_REMOVED lines=13> */
.L_x_3:


//--------------------- .nv.shared.matmul_kernel  --------------------------
	.section	.nv.shared.matmul_kernel,"aw",@nobits
	.sectionflags	@""
	.align	16
	.zero		1024


//--------------------- .nv.shared.reserved.0     --------------------------
	.section	.nv.shared.reserved.0,"aw",@nobits
	.weak		__nv_reservedSMEM_offset_0_alias
	.size		__nv_reservedSMEM_offset_0_alias, 0, 64
	.other		__nv_reservedSMEM_offset_0_alias,@"STO_CUDA_RESERVED_SHARED STV_DEFAULT"
__nv_reservedSMEM_offset_0_alias:
	.zero		0
	.zero		64


//--------------------- .nv.constant0.matmul_kernel --------------------------
	.section	.nv.constant0.matmul_kernel,"a",@progbits
	.sectionflags	@""
	.align	4
.nv.constant0.matmul_kernel:
	.zero		976


//--------------------- SYMBOLS --------------------------

	.type		.nv.reservedSmem.offset0,@object
	.size		.nv.reservedSmem.offset0,0x4
	.type		.nv.reservedSmem.cap,@object
	.size		.nv.reservedSmem.cap,0x4
